// auto-generated by cutlass_sweep.gemm — config: {"arch": "sm_90", "cluster_m": 4, "cluster_n": 1, "dtype": "e4m3", "dtype_b": "e4m3", "layout": "nt", "stages": 0, "tile_k": 128, "tile_m": 256, "tile_n": 128}
#include "cutlass/cutlass.h"
#include "cutlass/gemm/collective/collective_builder.hpp"
#include "cutlass/gemm/device/gemm_universal_adapter.h"
#include "cutlass/gemm/kernel/gemm_universal.hpp"
#include "cutlass/epilogue/collective/collective_builder.hpp"

using ElemA = cutlass::float_e4m3_t;
using ElemB = cutlass::float_e4m3_t;
using ElemCD = cutlass::float_e4m3_t;
using Acc  = float;
using TileShape    = cute::Shape<cute::_256, cute::_128, cute::_128>;
using ClusterShape = cute::Shape<cute::_4, cute::_1, cute::_1>;

using CollectiveEpilogue = typename cutlass::epilogue::collective::CollectiveBuilder<
    cutlass::arch::Sm90, cutlass::arch::OpClassTensorOp,
    TileShape, ClusterShape,
    cutlass::epilogue::collective::EpilogueTileAuto,
    Acc, Acc,
    ElemCD, cutlass::layout::RowMajor, 128 / cutlass::sizeof_bits<ElemCD>::value,
    ElemCD, cutlass::layout::RowMajor, 128 / cutlass::sizeof_bits<ElemCD>::value,
    cutlass::epilogue::collective::EpilogueScheduleAuto
  >::CollectiveOp;

using CollectiveMainloop = typename cutlass::gemm::collective::CollectiveBuilder<
    cutlass::arch::Sm90, cutlass::arch::OpClassTensorOp,
    ElemA, cutlass::layout::RowMajor, 128 / cutlass::sizeof_bits<ElemA>::value,
    ElemB, cutlass::layout::ColumnMajor, 128 / cutlass::sizeof_bits<ElemB>::value,
    Acc,
    TileShape, ClusterShape,
    cutlass::gemm::collective::StageCountAutoCarveout<static_cast<int>(sizeof(typename CollectiveEpilogue::SharedStorage))>,
    cutlass::gemm::collective::KernelScheduleAuto
  >::CollectiveOp;

using GemmKernel = cutlass::gemm::kernel::GemmUniversal<
    cute::Shape<int,int,int,int>,
    CollectiveMainloop,
    CollectiveEpilogue
>;
using Gemm = cutlass::gemm::device::GemmUniversalAdapter<GemmKernel>;

// Force the device kernel symbol into the cubin without needing a host main.
auto* _anchor = &cutlass::device_kernel<GemmKernel>;


// ===== COMPILED SASS (sm_90a) =====

	.target	sm_90a

	.elftype	@"ET_EXEC"


//--------------------- .note.nv.tkinfo           --------------------------
	.section	.note.nv.tkinfo,"",@"SHT_NOTE"
	.sectionflags	@"SHF_NOTE_NV_TKINFO"
	.tkinfo
        /*0018*/ 	.word	0x00000002
        /*0030*/ 	.string	""
        /*0030*/ 	.string	"ptxas"
        /*0030*/ 	.string	"Cuda compilation tools, release 13.0, V13.0.88"
        /*0030*/ 	.string	"Build cuda_13.0.r13.0/compiler.36424714_0"
        /*0030*/ 	.string	"-arch sm_90a -m 64 "



//--------------------- .note.nv.cuinfo           --------------------------
	.section	.note.nv.cuinfo,"",@"SHT_NOTE"
	.sectionflags	@"SHF_NOTE_NV_CUINFO"
        /*0018*/ 	.short	0x0002
        /*001a*/ 	.short	0x005a
        /*001c*/ 	.short	0x0082
	.zero		2


//--------------------- .nv.info                  --------------------------
	.section	.nv.info,"",@"SHT_CUDA_INFO"
	.align	4


	//----- nvinfo : EIATTR_REGCOUNT
	.align		4
        /*0000*/ 	.byte	0x04, 0x2f
        /*0002*/ 	.short	(.L_12 - .L_11)
	.align		4
.L_11:
        /*0004*/ 	.word	index@(_ZN7cutlass13device_kernelINS_4gemm6kernel13GemmUniversalIN4cute5tupleIJiiiiEEENS1_10collective13CollectiveMmaINS1_37MainloopSm90TmaGmmaWarpSpecializedFP8ILi4ENS5_IJNS4_1CILi4EEENSA_ILi1EEESC_EEENS1_35KernelTmaWarpSpecializedCooperativeEEENS5_IJNSA_ILi256EEENSA_ILi128EEESH_EEENS_12float_e4m3_tENS5_IJlSC_lEEESJ_SK_NS4_8TiledMMAINS4_8MMA_AtomIJNS4_4SM904GMMA31MMA_64x128x32_F32E4M3E4M3_SS_TNILNSO_7ScaleInE1ELSQ_1EEEEEENS4_6LayoutINS5_IJNSA_ILi2EEESC_SC_EEENS5_IJSC_NSA_ILi0EEESW_EEEEENS5_IJNS4_10UnderscoreESZ_SZ_EEEEENS4_13SM90_TMA_LOADENS4_14ComposedLayoutINS4_7SwizzleILi3ELi4ELi3EEENS4_18smem_ptr_flag_bitsILi8EEENST_INS5_IJNSA_ILi8EEESH_EEENS5_IJSH_SC_EEEEEEEvNS4_8identityENS4_23SM90_TMA_LOAD_MULTICASTES1C_vS1D_EENS_8epilogue10collective6detail29Sm90TmaWarpSpecializedAdapterINS1H_15DefaultEpilogueISJ_SK_SK_NS1G_6thread17LinearCombinationISJ_Li1EffLNS1L_9ScaleType4KindE0ELNS_15FloatRoundStyleE2ESJ_EENS1_15EpilogueDefaultEEEEEvvEEEEvNT_6ParamsE)
        /*0008*/ 	.word	0x000000a8


	//----- nvinfo : EIATTR_FRAME_SIZE
	.align		4
.L_12:
        /*000c*/ 	.byte	0x04, 0x11
        /*000e*/ 	.short	(.L_14 - .L_13)
	.align		4
.L_13:
        /*0010*/ 	.word	index@(_ZN7cutlass13device_kernelINS_4gemm6kernel13GemmUniversalIN4cute5tupleIJiiiiEEENS1_10collective13CollectiveMmaINS1_37MainloopSm90TmaGmmaWarpSpecializedFP8ILi4ENS5_IJNS4_1CILi4EEENSA_ILi1EEESC_EEENS1_35KernelTmaWarpSpecializedCooperativeEEENS5_IJNSA_ILi256EEENSA_ILi128EEESH_EEENS_12float_e4m3_tENS5_IJlSC_lEEESJ_SK_NS4_8TiledMMAINS4_8MMA_AtomIJNS4_4SM904GMMA31MMA_64x128x32_F32E4M3E4M3_SS_TNILNSO_7ScaleInE1ELSQ_1EEEEEENS4_6LayoutINS5_IJNSA_ILi2EEESC_SC_EEENS5_IJSC_NSA_ILi0EEESW_EEEEENS5_IJNS4_10UnderscoreESZ_SZ_EEEEENS4_13SM90_TMA_LOADENS4_14ComposedLayoutINS4_7SwizzleILi3ELi4ELi3EEENS4_18smem_ptr_flag_bitsILi8EEENST_INS5_IJNSA_ILi8EEESH_EEENS5_IJSH_SC_EEEEEEEvNS4_8identityENS4_23SM90_TMA_LOAD_MULTICASTES1C_vS1D_EENS_8epilogue10collective6detail29Sm90TmaWarpSpecializedAdapterINS1H_15DefaultEpilogueISJ_SK_SK_NS1G_6thread17LinearCombinationISJ_Li1EffLNS1L_9ScaleType4KindE0ELNS_15FloatRoundStyleE2ESJ_EENS1_15EpilogueDefaultEEEEEvvEEEEvNT_6ParamsE)
        /*0014*/ 	.word	0x000000f8


	//----- nvinfo : EIATTR_MIN_STACK_SIZE
	.align		4
.L_14:
        /*0018*/ 	.byte	0x04, 0x12
        /*001a*/ 	.short	(.L_16 - .L_15)
	.align		4
.L_15:
        /*001c*/ 	.word	index@(_ZN7cutlass13device_kernelINS_4gemm6kernel13GemmUniversalIN4cute5tupleIJiiiiEEENS1_10collective13CollectiveMmaINS1_37MainloopSm90TmaGmmaWarpSpecializedFP8ILi4ENS5_IJNS4_1CILi4EEENSA_ILi1EEESC_EEENS1_35KernelTmaWarpSpecializedCooperativeEEENS5_IJNSA_ILi256EEENSA_ILi128EEESH_EEENS_12float_e4m3_tENS5_IJlSC_lEEESJ_SK_NS4_8TiledMMAINS4_8MMA_AtomIJNS4_4SM904GMMA31MMA_64x128x32_F32E4M3E4M3_SS_TNILNSO_7ScaleInE1ELSQ_1EEEEEENS4_6LayoutINS5_IJNSA_ILi2EEESC_SC_EEENS5_IJSC_NSA_ILi0EEESW_EEEEENS5_IJNS4_10UnderscoreESZ_SZ_EEEEENS4_13SM90_TMA_LOADENS4_14ComposedLayoutINS4_7SwizzleILi3ELi4ELi3EEENS4_18smem_ptr_flag_bitsILi8EEENST_INS5_IJNSA_ILi8EEESH_EEENS5_IJSH_SC_EEEEEEEvNS4_8identityENS4_23SM90_TMA_LOAD_MULTICASTES1C_vS1D_EENS_8epilogue10collective6detail29Sm90TmaWarpSpecializedAdapterINS1H_15DefaultEpilogueISJ_SK_SK_NS1G_6thread17LinearCombinationISJ_Li1EffLNS1L_9ScaleType4KindE0ELNS_15FloatRoundStyleE2ESJ_EENS1_15EpilogueDefaultEEEEEvvEEEEvNT_6ParamsE)
        /*0020*/ 	.word	0x000000f8
.L_16:


//--------------------- .nv.compat                --------------------------
	.section	.nv.compat,"",@"SHT_CUDA_COMPAT_INFO"
	.align	4
        /*0000*/ 	.byte	0x02, 0x09, 0x01, 0x00, 0x02, 0x02, 0x04, 0x00, 0x02, 0x05, 0x05, 0x00, 0x03, 0x07, 0x01, 0x01
        /*0010*/ 	.byte	0x02, 0x03, 0x01, 0x00, 0x02, 0x06, 0x01, 0x00, 0x04, 0x0b, 0x08, 0x00, 0x00, 0x00, 0x00, 0x00
        /*0020*/ 	.byte	0x00, 0x00, 0x00, 0x00


//--------------------- .nv.info._ZN7cutlass13device_kernelINS_4gemm6kernel13GemmUniversalIN4cute5tupleIJiiiiEEENS1_10collective13CollectiveMmaINS1_37MainloopSm90TmaGmmaWarpSpecializedFP8ILi4ENS5_IJNS4_1CILi4EEENSA_ILi1EEESC_EEENS1_35KernelTmaWarpSpecializedCooperativeEEENS5_IJNSA_ILi256EEENSA_ILi128EEESH_EEENS_12float_e4m3_tENS5_IJlSC_lEEESJ_SK_NS4_8TiledMMAINS4_8MMA_AtomIJNS4_4SM904GMMA31MMA_64x128x32_F32E4M3E4M3_SS_TNILNSO_7ScaleInE1ELSQ_1EEEEEENS4_6LayoutINS5_IJNSA_ILi2EEESC_SC_EEENS5_IJSC_NSA_ILi0EEESW_EEEEENS5_IJNS4_10UnderscoreESZ_SZ_EEEEENS4_13SM90_TMA_LOADENS4_14ComposedLayoutINS4_7SwizzleILi3ELi4ELi3EEENS4_18smem_ptr_flag_bitsILi8EEENST_INS5_IJNSA_ILi8EEESH_EEENS5_IJSH_SC_EEEEEEEvNS4_8identityENS4_23SM90_TMA_LOAD_MULTICASTES1C_vS1D_EENS_8epilogue10collective6detail29Sm90TmaWarpSpecializedAdapterINS1H_15DefaultEpilogueISJ_SK_SK_NS1G_6thread17LinearCombinationISJ_Li1EffLNS1L_9ScaleType4KindE0ELNS_15FloatRoundStyleE2ESJ_EENS1_15EpilogueDefaultEEEEEvvEEEEvNT_6ParamsE --------------------------
	.section	.nv.info._ZN7cutlass13device_kernelINS_4gemm6kernel13GemmUniversalIN4cute5tupleIJiiiiEEENS1_10collective13CollectiveMmaINS1_37MainloopSm90TmaGmmaWarpSpecializedFP8ILi4ENS5_IJNS4_1CILi4EEENSA_ILi1EEESC_EEENS1_35KernelTmaWarpSpecializedCooperativeEEENS5_IJNSA_ILi256EEENSA_ILi128EEESH_EEENS_12float_e4m3_tENS5_IJlSC_lEEESJ_SK_NS4_8TiledMMAINS4_8MMA_AtomIJNS4_4SM904GMMA31MMA_64x128x32_F32E4M3E4M3_SS_TNILNSO_7ScaleInE1ELSQ_1EEEEEENS4_6LayoutINS5_IJNSA_ILi2EEESC_SC_EEENS5_IJSC_NSA_ILi0EEESW_EEEEENS5_IJNS4_10UnderscoreESZ_SZ_EEEEENS4_13SM90_TMA_LOADENS4_14ComposedLayoutINS4_7SwizzleILi3ELi4ELi3EEENS4_18smem_ptr_flag_bitsILi8EEENST_INS5_IJNSA_ILi8EEESH_EEENS5_IJSH_SC_EEEEEEEvNS4_8identityENS4_23SM90_TMA_LOAD_MULTICASTES1C_vS1D_EENS_8epilogue10collective6detail29Sm90TmaWarpSpecializedAdapterINS1H_15DefaultEpilogueISJ_SK_SK_NS1G_6thread17LinearCombinationISJ_Li1EffLNS1L_9ScaleType4KindE0ELNS_15FloatRoundStyleE2ESJ_EENS1_15EpilogueDefaultEEEEEvvEEEEvNT_6ParamsE,"",@"SHT_CUDA_INFO"
	.sectionflags	@""
	.align	4


	//----- nvinfo : EIATTR_CUDA_API_VERSION
	.align		4
        /*0000*/ 	.byte	0x04, 0x37
        /*0002*/ 	.short	(.L_18 - .L_17)
.L_17:
        /*0004*/ 	.word	0x00000082


	//----- nvinfo : EIATTR_KPARAM_INFO
	.align		4
.L_18:
        /*0008*/ 	.byte	0x04, 0x17
        /*000a*/ 	.short	(.L_20 - .L_19)
.L_19:
        /*000c*/ 	.word	0x00000000
        /*0010*/ 	.short	0x0000
        /*0012*/ 	.short	0x0070
        /*0014*/ 	.byte	0x00, 0xf0, 0x01, 0x10


	//----- nvinfo : EIATTR_SPARSE_MMA_MASK
	.align		4
.L_20:
        /*0018*/ 	.byte	0x03, 0x50
        /*001a*/ 	.short	0x0000


	//----- nvinfo : EIATTR_MAXREG_COUNT
	.align		4
        /*001c*/ 	.byte	0x03, 0x1b
        /*001e*/ 	.short	0x00a8


	//----- nvinfo : EIATTR_NUM_BARRIERS
	.align		4
        /*0020*/ 	.byte	0x02, 0x4c
        /*0022*/ 	.byte	0x01
	.zero		1


	//----- nvinfo : EIATTR_ANNOTATIONS
	.align		4
        /*0024*/ 	.byte	0x04, 0x55
        /*0026*/ 	.short	(.L_22 - .L_21)


	//   ....[0]....
.L_21:
        /*0028*/ 	.word	0x00000001
        /*002c*/ 	.byte	0x30, 0x07, 0x00, 0x00, 0x01, 0x00, 0x00, 0x00, 0x20, 0x08, 0x00, 0x00, 0x01, 0x00, 0x00, 0x00
        /* <DEDUP_REMOVED lines=192> */
        /*0c3c*/ 	.byte	0x50, 0x07, 0x01, 0x00


	//----- nvinfo : EIATTR_MERCURY_ISA_VERSION
	.align		4
.L_22:
        /*0c40*/ 	.byte	0x03, 0x5f
        /*0c42*/ 	.short	0x0101


	//----- nvinfo : EIATTR_INT_WARP_WIDE_INSTR_OFFSETS
	.align		4
        /*0c44*/ 	.byte	0x04, 0x31
        /*0c46*/ 	.short	(.L_24 - .L_23)


	//   ....[0]....
.L_23:
        /*0c48*/ 	.word	0x00000570


	//   ....[1]....
        /*0c4c*/ 	.word	0x00000580


	//   ....[2]....
        /*0c50*/ 	.word	0x00000700


	//   ....[3]....
        /*0c54*/ 	.word	0x00005510


	//----- nvinfo : EIATTR_COOP_GROUP_MASK_REGIDS
	.align		4
.L_24:
        /*0c58*/ 	.byte	0x04, 0x29
        /*0c5a*/ 	.short	(.L_26 - .L_25)


	//   ....[0]....
.L_25:
        /*0c5c*/ 	.word	0xffffffff


	//   ....[1]....
        /*0c60*/ 	.word	0xffffffff


	//   ....[2]....
        /*0c64*/ 	.word	0xffffffff


	//   ....[3]....
        /*0c68*/ 	.word	0xffffffff


	//   ....[4]....
        /*0c6c*/ 	.word	0xffffffff


	//   ....[5]....
        /*0c70*/ 	.word	0xffffffff


	//----- nvinfo : EIATTR_COOP_GROUP_INSTR_OFFSETS
	.align		4
.L_26:
        /*0c74*/ 	.byte	0x04, 0x28
        /*0c76*/ 	.short	(.L_28 - .L_27)


	//   ....[0]....
.L_27:
        /*0c78*/ 	.word	0x00000070


	//   ....[1]....
        /*0c7c*/ 	.word	0x00000080


	//   ....[2]....
        /*0c80*/ 	.word	0x000001a0


	//   ....[3]....
        /*0c84*/ 	.word	0x000003d0


	//   ....[4]....
        /*0c88*/ 	.word	0x00000860


	//   ....[5]....
        /*0c8c*/ 	.word	0x000015e0


	//----- nvinfo : EIATTR_REG_RECONFIG
	.align		4
.L_28:
        /*0c90*/ 	.byte	0x01, 0x54
	.zero		2


	//----- nvinfo : EIATTR_MBARRIER_INSTR_OFFSETS
	.align		4
        /*0c94*/ 	.byte	0x04, 0x39
        /*0c96*/ 	.short	(.L_30 - .L_29)


	//   ....[0]....
.L_29:
        /*0c98*/ 	.word	0x00000340
        /*0c9c*/ 	.word	0x000000ff
        /*0ca0*/ 	.word	0x00000000
        /*0ca4*/ 	.short	0x0100
        /*0ca6*/ 	.byte	0x09
	.zero		1


	//   ....[1]....
        /*0ca8*/ 	.word	0x00000350
        /*0cac*/ 	.word	0x000000ff
        /*0cb0*/ 	.word	0x00000020
        /*0cb4*/ 	.short	0x0100
        /*0cb6*/ 	.byte	0x09
	.zero		1


	//   ....[2]....
        /*0cb8*/ 	.word	0x00000360
        /*0cbc*/ 	.word	0x000000ff
        /*0cc0*/ 	.word	0x00000008
        /*0cc4*/ 	.short	0x0100
        /*0cc6*/ 	.byte	0x09
	.zero		1


	//   ....[3]....
        /*0cc8*/ 	.word	0x00000370
        /*0ccc*/ 	.word	0x000000ff
        /*0cd0*/ 	.word	0x00000028
        /*0cd4*/ 	.short	0x0100
        /*0cd6*/ 	.byte	0x09
	.zero		1


	//   ....[4]....
        /*0cd8*/ 	.word	0x00000380
        /*0cdc*/ 	.word	0x000000ff
        /*0ce0*/ 	.word	0x00000010
        /*0ce4*/ 	.short	0x0100
        /*0ce6*/ 	.byte	0x09
	.zero		1


	//   ....[5]....
        /*0ce8*/ 	.word	0x00000390
        /*0cec*/ 	.word	0x000000ff
        /*0cf0*/ 	.word	0x00000030
        /*0cf4*/ 	.short	0x0100
        /*0cf6*/ 	.byte	0x09
	.zero		1


	//   ....[6]....
        /*0cf8*/ 	.word	0x000003a0
        /*0cfc*/ 	.word	0x000000ff
        /*0d00*/ 	.word	0x00000018
        /*0d04*/ 	.short	0x0100
        /*0d06*/ 	.byte	0x09
	.zero		1


	//   ....[7]....
        /*0d08*/ 	.word	0x000003b0
        /*0d0c*/ 	.word	0x000000ff
        /*0d10*/ 	.word	0x00000038
        /*0d14*/ 	.short	0x0100
        /*0d16*/ 	.byte	0x09
	.zero		1


	//   ....[8]....
        /*0d18*/ 	.word	0x00000780
        /*0d1c*/ 	.word	0x000000ff
        /*0d20*/ 	.word	0x00000050
        /*0d24*/ 	.short	0x0100
        /*0d26*/ 	.byte	0x06
	.zero		1


	//   ....[9]....
        /*0d28*/ 	.word	0x000007e0
        /*0d2c*/ 	.word	0x000000ff
        /*0d30*/ 	.word	0x00000058
        /*0d34*/ 	.short	0x0100
        /*0d36*/ 	.byte	0x06
	.zero		1


	//   ....[10]....
        /*0d38*/ 	.word	0x00001de0
        /*0d3c*/ 	.word	0x000000ff
        /*0d40*/ 	.word	0x00000000
        /*0d44*/ 	.short	0x010a
        /*0d46*/ 	.byte	0x06
	.zero		1


	//   ....[11]....
        /*0d48*/ 	.word	0x00001e20
        /*0d4c*/ 	.word	0x000000ff
        /*0d50*/ 	.word	0x00000000
        /*0d54*/ 	.short	0x010a
        /*0d56*/ 	.byte	0x06
	.zero		1


	//   ....[12]....
        /*0d58*/ 	.word	0x00003190
        /*0d5c*/ 	.word	0x000000ff
        /*0d60*/ 	.word	0x00000000
        /*0d64*/ 	.short	0x010a
        /*0d66*/ 	.byte	0x10
	.zero		1


	//   ....[13]....
        /*0d68*/ 	.word	0x000031d0
        /*0d6c*/ 	.word	0x000000ff
        /*0d70*/ 	.word	0x00000000
        /*0d74*/ 	.short	0x010a
        /*0d76*/ 	.byte	0x10
	.zero		1


	//   ....[14]....
        /*0d78*/ 	.word	0x000043a0
        /*0d7c*/ 	.word	0x000000e5
        /*0d80*/ 	.word	0x00000000
        /*0d84*/ 	.short	0x0101
        /*0d86*/ 	.byte	0x3f
	.zero		1


	//   ....[15]....
        /*0d88*/ 	.word	0x000055b0
        /*0d8c*/ 	.word	0x00000018
        /*0d90*/ 	.word	0x00000000
        /*0d94*/ 	.short	0x0101
        /*0d96*/ 	.byte	0x3f
	.zero		1


	//   ....[16]....
        /*0d98*/ 	.word	0x0000f940
        /*0d9c*/ 	.word	0x00000005
        /*0da0*/ 	.word	0x00000020
        /*0da4*/ 	.short	0x010a
        /*0da6*/ 	.byte	0x3f
	.zero		1


	//   ....[17]....
        /*0da8*/ 	.word	0x0000fd70
        /*0dac*/ 	.word	0x00000002
        /*0db0*/ 	.word	0x00000058
        /*0db4*/ 	.short	0x0101
        /*0db6*/ 	.byte	0x3f
	.zero		1


	//   ....[18]....
        /*0db8*/ 	.word	0x000104a0
        /*0dbc*/ 	.word	0x00000005
        /*0dc0*/ 	.word	0x00000000
        /*0dc4*/ 	.short	0x010a
        /*0dc6*/ 	.byte	0x3f
	.zero		1


	//   ....[19]....
        /*0dc8*/ 	.word	0x00010520
        /*0dcc*/ 	.word	0x00000007
        /*0dd0*/ 	.word	0x00000000
        /*0dd4*/ 	.short	0x010a
        /*0dd6*/ 	.byte	0x3f
	.zero		1


	//   ....[20]....
        /*0dd8*/ 	.word	0x000105b0
        /*0ddc*/ 	.word	0x00000006
        /*0de0*/ 	.word	0x00000000
        /*0de4*/ 	.short	0x010a
        /*0de6*/ 	.byte	0x3f
	.zero		1


	//   ....[21]....
        /*0de8*/ 	.word	0x00010640
        /*0dec*/ 	.word	0x00000003
        /*0df0*/ 	.word	0x00000000
        /*0df4*/ 	.short	0x010a
        /*0df6*/ 	.byte	0x3f
	.zero		1


	//   ....[22]....
        /*0df8*/ 	.word	0x000106b0
        /*0dfc*/ 	.word	0x00000003
        /*0e00*/ 	.word	0x00000000
        /*0e04*/ 	.short	0x010a
        /*0e06*/ 	.byte	0x3f
	.zero		1


	//   ....[23]....
        /*0e08*/ 	.word	0x00010720
        /*0e0c*/ 	.word	0x00000000
        /*0e10*/ 	.word	0x00000000
        /*0e14*/ 	.short	0x010a
        /*0e16*/ 	.byte	0x3f
	.zero		1


	//   ....[24]....
        /*0e18*/ 	.word	0x00010800
        /*0e1c*/ 	.word	0x00000005
        /*0e20*/ 	.word	0x00000020
        /*0e24*/ 	.short	0x010a
        /*0e26*/ 	.byte	0x3f
	.zero		1


	//   ....[25]....
        /*0e28*/ 	.word	0x000108d0
        /*0e2c*/ 	.word	0x00000005
        /*0e30*/ 	.word	0x00000000
        /*0e34*/ 	.short	0x010a
        /*0e36*/ 	.byte	0x3f
	.zero		1


	//   ....[26]....
        /*0e38*/ 	.word	0x00010920
        /*0e3c*/ 	.word	0x00000007
        /*0e40*/ 	.word	0x00000000
        /*0e44*/ 	.short	0x010a
        /*0e46*/ 	.byte	0x3f
	.zero		1


	//   ....[27]....
        /*0e48*/ 	.word	0x00010970
        /*0e4c*/ 	.word	0x00000006
        /*0e50*/ 	.word	0x00000000
        /*0e54*/ 	.short	0x010a
        /*0e56*/ 	.byte	0x3f
	.zero		1


	//----- nvinfo : EIATTR_NUM_MBARRIERS
	.align		4
.L_30:
        /*0e58*/ 	.byte	0x03, 0x38
        /*0e5a*/ 	.short	0x000a


	//----- nvinfo : EIATTR_EXIT_INSTR_OFFSETS
	.align		4
        /*0e5c*/ 	.byte	0x04, 0x1c
        /*0e5e*/ 	.short	(.L_32 - .L_31)


	//   ....[0]....
.L_31:
        /*0e60*/ 	.word	0x000009f0


	//   ....[1]....
        /*0e64*/ 	.word	0x00001280


	//   ....[2]....
        /*0e68*/ 	.word	0x0000f020


	//   ....[3]....
        /*0e6c*/ 	.word	0x0000f5b0


	//   ....[4]....
        /*0e70*/ 	.word	0x00010690


	//----- nvinfo : EIATTR_MAX_THREADS
	.align		4
.L_32:
        /*0e74*/ 	.byte	0x04, 0x05
        /*0e76*/ 	.short	(.L_34 - .L_33)
.L_33:
        /*0e78*/ 	.word	0x00000180
        /*0e7c*/ 	.word	0x00000001
        /*0e80*/ 	.word	0x00000001


	//----- nvinfo : EIATTR_CRS_STACK_SIZE
	.align		4
.L_34:
        /*0e84*/ 	.byte	0x04, 0x1e
        /*0e86*/ 	.short	(.L_36 - .L_35)
.L_35:
        /*0e88*/ 	.word	0x00000000


	//----- nvinfo : EIATTR_CBANK_PARAM_SIZE
	.align		4
.L_36:
        /*0e8c*/ 	.byte	0x03, 0x19
        /*0e8e*/ 	.short	0x0470


	//----- nvinfo : EIATTR_PARAM_CBANK
	.align		4
        /*0e90*/ 	.byte	0x04, 0x0a
        /*0e92*/ 	.short	(.L_38 - .L_37)
	.align		4
.L_37:
        /*0e94*/ 	.word	index@(.nv.constant0._ZN7cutlass13device_kernelINS_4gemm6kernel13GemmUniversalIN4cute5tupleIJiiiiEEENS1_10collective13CollectiveMmaINS1_37MainloopSm90TmaGmmaWarpSpecializedFP8ILi4ENS5_IJNS4_1CILi4EEENSA_ILi1EEESC_EEENS1_35KernelTmaWarpSpecializedCooperativeEEENS5_IJNSA_ILi256EEENSA_ILi128EEESH_EEENS_12float_e4m3_tENS5_IJlSC_lEEESJ_SK_NS4_8TiledMMAINS4_8MMA_AtomIJNS4_4SM904GMMA31MMA_64x128x32_F32E4M3E4M3_SS_TNILNSO_7ScaleInE1ELSQ_1EEEEEENS4_6LayoutINS5_IJNSA_ILi2EEESC_SC_EEENS5_IJSC_NSA_ILi0EEESW_EEEEENS5_IJNS4_10UnderscoreESZ_SZ_EEEEENS4_13SM90_TMA_LOADENS4_14ComposedLayoutINS4_7SwizzleILi3ELi4ELi3EEENS4_18smem_ptr_flag_bitsILi8EEENST_INS5_IJNSA_ILi8EEESH_EEENS5_IJSH_SC_EEEEEEEvNS4_8identityENS4_23SM90_TMA_LOAD_MULTICASTES1C_vS1D_EENS_8epilogue10collective6detail29Sm90TmaWarpSpecializedAdapterINS1H_15DefaultEpilogueISJ_SK_SK_NS1G_6thread17LinearCombinationISJ_Li1EffLNS1L_9ScaleType4KindE0ELNS_15FloatRoundStyleE2ESJ_EENS1_15EpilogueDefaultEEEEEvvEEEEvNT_6ParamsE)
        /*0e98*/ 	.short	0x0210
        /*0e9a*/ 	.short	0x0470


	//----- nvinfo : EIATTR_SW_WAR
	.align		4
.L_38:
        /*0e9c*/ 	.byte	0x04, 0x36
        /*0e9e*/ 	.short	(.L_40 - .L_39)
.L_39:
        /*0ea0*/ 	.word	0x00000008
.L_40:


//--------------------- .nv.callgraph             --------------------------
	.section	.nv.callgraph,"",@"SHT_CUDA_CALLGRAPH"
	.align	4
	.sectionentsize	8
	.align		4
        /*0000*/ 	.word	0x00000000
	.align		4
        /*0004*/ 	.word	0xffffffff
	.align		4
        /*0008*/ 	.word	0x00000000
	.align		4
        /*000c*/ 	.word	0xfffffffe
	.align		4
        /*0010*/ 	.word	0x00000000
	.align		4
        /*0014*/ 	.word	0xfffffffd
	.align		4
        /*0018*/ 	.word	0x00000000
	.align		4
        /*001c*/ 	.word	0xfffffffc


//--------------------- .nv.constant4             --------------------------
	.section	.nv.constant4,"a",@progbits
	.align	8
	.align		8
.nv.constant4:
        /*0000*/ 	.dword	_ZN40_INTERNAL_077edc36_4_k_cu_b8b905a5_179424cuda3std3__45__cpo5beginE
	.align		8
        /*0008*/ 	.dword	_ZN40_INTERNAL_077edc36_4_k_cu_b8b905a5_179424cuda3std3__45__cpo3endE
	.align		8
        /*0010*/ 	.dword	_ZN40_INTERNAL_077edc36_4_k_cu_b8b905a5_179424cuda3std3__45__cpo6cbeginE
	.align		8
        /*0018*/ 	.dword	_ZN40_INTERNAL_077edc36_4_k_cu_b8b905a5_179424cuda3std3__45__cpo4cendE
	.align		8
        /*0020*/ 	.dword	_ZN40_INTERNAL_077edc36_4_k_cu_b8b905a5_179424cuda3std3__442_GLOBAL__N__077edc36_4_k_cu_b8b905a5_179426ignoreE
	.align		8
        /*0028*/ 	.dword	_ZN40_INTERNAL_077edc36_4_k_cu_b8b905a5_179424cuda3std3__419piecewise_constructE
	.align		8
        /*0030*/ 	.dword	_ZN40_INTERNAL_077edc36_4_k_cu_b8b905a5_179424cuda3std3__48in_placeE
	.align		8
        /*0038*/ 	.dword	_ZN40_INTERNAL_077edc36_4_k_cu_b8b905a5_179424cuda3std6ranges3__45__cpo4swapE
	.align		8
        /*0040*/ 	.dword	_ZN40_INTERNAL_077edc36_4_k_cu_b8b905a5_179424cuda3std6ranges3__45__cpo9iter_moveE
	.align		8
        /*0048*/ 	.dword	_ZN40_INTERNAL_077edc36_4_k_cu_b8b905a5_179424cute7productE
	.align		8
        /*0050*/ 	.dword	_ZN40_INTERNAL_077edc36_4_k_cu_b8b905a5_179424cute1_E


//--------------------- .text._ZN7cutlass13device_kernelINS_4gemm6kernel13GemmUniversalIN4cute5tupleIJiiiiEEENS1_10collective13CollectiveMmaINS1_37MainloopSm90TmaGmmaWarpSpecializedFP8ILi4ENS5_IJNS4_1CILi4EEENSA_ILi1EEESC_EEENS1_35KernelTmaWarpSpecializedCooperativeEEENS5_IJNSA_ILi256EEENSA_ILi128EEESH_EEENS_12float_e4m3_tENS5_IJlSC_lEEESJ_SK_NS4_8TiledMMAINS4_8MMA_AtomIJNS4_4SM904GMMA31MMA_64x128x32_F32E4M3E4M3_SS_TNILNSO_7ScaleInE1ELSQ_1EEEEEENS4_6LayoutINS5_IJNSA_ILi2EEESC_SC_EEENS5_IJSC_NSA_ILi0EEESW_EEEEENS5_IJNS4_10UnderscoreESZ_SZ_EEEEENS4_13SM90_TMA_LOADENS4_14ComposedLayoutINS4_7SwizzleILi3ELi4ELi3EEENS4_18smem_ptr_flag_bitsILi8EEENST_INS5_IJNSA_ILi8EEESH_EEENS5_IJSH_SC_EEEEEEEvNS4_8identityENS4_23SM90_TMA_LOAD_MULTICASTES1C_vS1D_EENS_8epilogue10collective6detail29Sm90TmaWarpSpecializedAdapterINS1H_15DefaultEpilogueISJ_SK_SK_NS1G_6thread17LinearCombinationISJ_Li1EffLNS1L_9ScaleType4KindE0ELNS_15FloatRoundStyleE2ESJ_EENS1_15EpilogueDefaultEEEEEvvEEEEvNT_6ParamsE --------------------------
	.section	.text._ZN7cutlass13device_kernelINS_4gemm6kernel13GemmUniversalIN4cute5tupleIJiiiiEEENS1_10collective13CollectiveMmaINS1_37MainloopSm90TmaGmmaWarpSpecializedFP8ILi4ENS5_IJNS4_1CILi4EEENSA_ILi1EEESC_EEENS1_35KernelTmaWarpSpecializedCooperativeEEENS5_IJNSA_ILi256EEENSA_ILi128EEESH_EEENS_12float_e4m3_tENS5_IJlSC_lEEESJ_SK_NS4_8TiledMMAINS4_8MMA_AtomIJNS4_4SM904GMMA31MMA_64x128x32_F32E4M3E4M3_SS_TNILNSO_7ScaleInE1ELSQ_1EEEEEENS4_6LayoutINS5_IJNSA_ILi2EEESC_SC_EEENS5_IJSC_NSA_ILi0EEESW_EEEEENS5_IJNS4_10UnderscoreESZ_SZ_EEEEENS4_13SM90_TMA_LOADENS4_14ComposedLayoutINS4_7SwizzleILi3ELi4ELi3EEENS4_18smem_ptr_flag_bitsILi8EEENST_INS5_IJNSA_ILi8EEESH_EEENS5_IJSH_SC_EEEEEEEvNS4_8identityENS4_23SM90_TMA_LOAD_MULTICASTES1C_vS1D_EENS_8epilogue10collective6detail29Sm90TmaWarpSpecializedAdapterINS1H_15DefaultEpilogueISJ_SK_SK_NS1G_6thread17LinearCombinationISJ_Li1EffLNS1L_9ScaleType4KindE0ELNS_15FloatRoundStyleE2ESJ_EENS1_15EpilogueDefaultEEEEEvvEEEEvNT_6ParamsE,"ax",@progbits
	.align	128
.text._ZN7cutlass13device_kernelINS_4gemm6kernel13GemmUniversalIN4cute5tupleIJiiiiEEENS1_10collective13CollectiveMmaINS1_37MainloopSm90TmaGmmaWarpSpecializedFP8ILi4ENS5_IJNS4_1CILi4EEENSA_ILi1EEESC_EEENS1_35KernelTmaWarpSpecializedCooperativeEEENS5_IJNSA_ILi256EEENSA_ILi128EEESH_EEENS_12float_e4m3_tENS5_IJlSC_lEEESJ_SK_NS4_8TiledMMAINS4_8MMA_AtomIJNS4_4SM904GMMA31MMA_64x128x32_F32E4M3E4M3_SS_TNILNSO_7ScaleInE1ELSQ_1EEEEEENS4_6LayoutINS5_IJNSA_ILi2EEESC_SC_EEENS5_IJSC_NSA_ILi0EEESW_EEEEENS5_IJNS4_10UnderscoreESZ_SZ_EEEEENS4_13SM90_TMA_LOADENS4_14ComposedLayoutINS4_7SwizzleILi3ELi4ELi3EEENS4_18smem_ptr_flag_bitsILi8EEENST_INS5_IJNSA_ILi8EEESH_EEENS5_IJSH_SC_EEEEEEEvNS4_8identityENS4_23SM90_TMA_LOAD_MULTICASTES1C_vS1D_EENS_8epilogue10collective6detail29Sm90TmaWarpSpecializedAdapterINS1H_15DefaultEpilogueISJ_SK_SK_NS1G_6thread17LinearCombinationISJ_Li1EffLNS1L_9ScaleType4KindE0ELNS_15FloatRoundStyleE2ESJ_EENS1_15EpilogueDefaultEEEEEvvEEEEvNT_6ParamsE:
        .type           _ZN7cutlass13device_kernelINS_4gemm6kernel13GemmUniversalIN4cute5tupleIJiiiiEEENS1_10collective13CollectiveMmaINS1_37MainloopSm90TmaGmmaWarpSpecializedFP8ILi4ENS5_IJNS4_1CILi4EEENSA_ILi1EEESC_EEENS1_35KernelTmaWarpSpecializedCooperativeEEENS5_IJNSA_ILi256EEENSA_ILi128EEESH_EEENS_12float_e4m3_tENS5_IJlSC_lEEESJ_SK_NS4_8TiledMMAINS4_8MMA_AtomIJNS4_4SM904GMMA31MMA_64x128x32_F32E4M3E4M3_SS_TNILNSO_7ScaleInE1ELSQ_1EEEEEENS4_6LayoutINS5_IJNSA_ILi2EEESC_SC_EEENS5_IJSC_NSA_ILi0EEESW_EEEEENS5_IJNS4_10UnderscoreESZ_SZ_EEEEENS4_13SM90_TMA_LOADENS4_14ComposedLayoutINS4_7SwizzleILi3ELi4ELi3EEENS4_18smem_ptr_flag_bitsILi8EEENST_INS5_IJNSA_ILi8EEESH_EEENS5_IJSH_SC_EEEEEEEvNS4_8identityENS4_23SM90_TMA_LOAD_MULTICASTES1C_vS1D_EENS_8epilogue10collective6detail29Sm90TmaWarpSpecializedAdapterINS1H_15DefaultEpilogueISJ_SK_SK_NS1G_6thread17LinearCombinationISJ_Li1EffLNS1L_9ScaleType4KindE0ELNS_15FloatRoundStyleE2ESJ_EENS1_15EpilogueDefaultEEEEEvvEEEEvNT_6ParamsE,@function
        .size           _ZN7cutlass13device_kernelINS_4gemm6kernel13GemmUniversalIN4cute5tupleIJiiiiEEENS1_10collective13CollectiveMmaINS1_37MainloopSm90TmaGmmaWarpSpecializedFP8ILi4ENS5_IJNS4_1CILi4EEENSA_ILi1EEESC_EEENS1_35KernelTmaWarpSpecializedCooperativeEEENS5_IJNSA_ILi256EEENSA_ILi128EEESH_EEENS_12float_e4m3_tENS5_IJlSC_lEEESJ_SK_NS4_8TiledMMAINS4_8MMA_AtomIJNS4_4SM904GMMA31MMA_64x128x32_F32E4M3E4M3_SS_TNILNSO_7ScaleInE1ELSQ_1EEEEEENS4_6LayoutINS5_IJNSA_ILi2EEESC_SC_EEENS5_IJSC_NSA_ILi0EEESW_EEEEENS5_IJNS4_10UnderscoreESZ_SZ_EEEEENS4_13SM90_TMA_LOADENS4_14ComposedLayoutINS4_7SwizzleILi3ELi4ELi3EEENS4_18smem_ptr_flag_bitsILi8EEENST_INS5_IJNSA_ILi8EEESH_EEENS5_IJSH_SC_EEEEEEEvNS4_8identityENS4_23SM90_TMA_LOAD_MULTICASTES1C_vS1D_EENS_8epilogue10collective6detail29Sm90TmaWarpSpecializedAdapterINS1H_15DefaultEpilogueISJ_SK_SK_NS1G_6thread17LinearCombinationISJ_Li1EffLNS1L_9ScaleType4KindE0ELNS_15FloatRoundStyleE2ESJ_EENS1_15EpilogueDefaultEEEEEvvEEEEvNT_6ParamsE,(.L_x_332 - _ZN7cutlass13device_kernelINS_4gemm6kernel13GemmUniversalIN4cute5tupleIJiiiiEEENS1_10collective13CollectiveMmaINS1_37MainloopSm90TmaGmmaWarpSpecializedFP8ILi4ENS5_IJNS4_1CILi4EEENSA_ILi1EEESC_EEENS1_35KernelTmaWarpSpecializedCooperativeEEENS5_IJNSA_ILi256EEENSA_ILi128EEESH_EEENS_12float_e4m3_tENS5_IJlSC_lEEESJ_SK_NS4_8TiledMMAINS4_8MMA_AtomIJNS4_4SM904GMMA31MMA_64x128x32_F32E4M3E4M3_SS_TNILNSO_7ScaleInE1ELSQ_1EEEEEENS4_6LayoutINS5_IJNSA_ILi2EEESC_SC_EEENS5_IJSC_NSA_ILi0EEESW_EEEEENS5_IJNS4_10UnderscoreESZ_SZ_EEEEENS4_13SM90_TMA_LOADENS4_14ComposedLayoutINS4_7SwizzleILi3ELi4ELi3EEENS4_18smem_ptr_flag_bitsILi8EEENST_INS5_IJNSA_ILi8EEESH_EEENS5_IJSH_SC_EEEEEEEvNS4_8identityENS4_23SM90_TMA_LOAD_MULTICASTES1C_vS1D_EENS_8epilogue10collective6detail29Sm90TmaWarpSpecializedAdapterINS1H_15DefaultEpilogueISJ_SK_SK_NS1G_6thread17LinearCombinationISJ_Li1EffLNS1L_9ScaleType4KindE0ELNS_15FloatRoundStyleE2ESJ_EENS1_15EpilogueDefaultEEEEEvvEEEEvNT_6ParamsE)
        .other          _ZN7cutlass13device_kernelINS_4gemm6kernel13GemmUniversalIN4cute5tupleIJiiiiEEENS1_10collective13CollectiveMmaINS1_37MainloopSm90TmaGmmaWarpSpecializedFP8ILi4ENS5_IJNS4_1CILi4EEENSA_ILi1EEESC_EEENS1_35KernelTmaWarpSpecializedCooperativeEEENS5_IJNSA_ILi256EEENSA_ILi128EEESH_EEENS_12float_e4m3_tENS5_IJlSC_lEEESJ_SK_NS4_8TiledMMAINS4_8MMA_AtomIJNS4_4SM904GMMA31MMA_64x128x32_F32E4M3E4M3_SS_TNILNSO_7ScaleInE1ELSQ_1EEEEEENS4_6LayoutINS5_IJNSA_ILi2EEESC_SC_EEENS5_IJSC_NSA_ILi0EEESW_EEEEENS5_IJNS4_10UnderscoreESZ_SZ_EEEEENS4_13SM90_TMA_LOADENS4_14ComposedLayoutINS4_7SwizzleILi3ELi4ELi3EEENS4_18smem_ptr_flag_bitsILi8EEENST_INS5_IJNSA_ILi8EEESH_EEENS5_IJSH_SC_EEEEEEEvNS4_8identityENS4_23SM90_TMA_LOAD_MULTICASTES1C_vS1D_EENS_8epilogue10collective6detail29Sm90TmaWarpSpecializedAdapterINS1H_15DefaultEpilogueISJ_SK_SK_NS1G_6thread17LinearCombinationISJ_Li1EffLNS1L_9ScaleType4KindE0ELNS_15FloatRoundStyleE2ESJ_EENS1_15EpilogueDefaultEEEEEvvEEEEvNT_6ParamsE,@"STO_CUDA_ENTRY STV_DEFAULT"
_ZN7cutlass13device_kernelINS_4gemm6kernel13GemmUniversalIN4cute5tupleIJiiiiEEENS1_10collective13CollectiveMmaINS1_37MainloopSm90TmaGmmaWarpSpecializedFP8ILi4ENS5_IJNS4_1CILi4EEENSA_ILi1EEESC_EEENS1_35KernelTmaWarpSpecializedCooperativeEEENS5_IJNSA_ILi256EEENSA_ILi128EEESH_EEENS_12float_e4m3_tENS5_IJlSC_lEEESJ_SK_NS4_8TiledMMAINS4_8MMA_AtomIJNS4_4SM904GMMA31MMA_64x128x32_F32E4M3E4M3_SS_TNILNSO_7ScaleInE1ELSQ_1EEEEEENS4_6LayoutINS5_IJNSA_ILi2EEESC_SC_EEENS5_IJSC_NSA_ILi0EEESW_EEEEENS5_IJNS4_10UnderscoreESZ_SZ_EEEEENS4_13SM90_TMA_LOADENS4_14ComposedLayoutINS4_7SwizzleILi3ELi4ELi3EEENS4_18smem_ptr_flag_bitsILi8EEENST_INS5_IJNSA_ILi8EEESH_EEENS5_IJSH_SC_EEEEEEEvNS4_8identityENS4_23SM90_TMA_LOAD_MULTICASTES1C_vS1D_EENS_8epilogue10collective6detail29Sm90TmaWarpSpecializedAdapterINS1H_15DefaultEpilogueISJ_SK_SK_NS1G_6thread17LinearCombinationISJ_Li1EffLNS1L_9ScaleType4KindE0ELNS_15FloatRoundStyleE2ESJ_EENS1_15EpilogueDefaultEEEEEvvEEEEvNT_6ParamsE:
[----:B------:R-:W0:Y:S02]  /*0000*/  LDC R1, c[0x0][0x28] ;  /* 0x00000a00ff017b82 */ /* 0x000e240000000800 */
[----:B0-----:R-:W-:Y:S01]  /*0010*/  VIADD R1, R1, 0xffffff08 ;  /* 0xffffff0801017836 */ /* 0x001fe20000000000 */
[----:B------:R-:W0:Y:S01]  /*0020*/  S2R R4, SR_TID.X ;  /* 0x0000000000047919 */ /* 0x000e220000002100 */
[----:B------:R-:W-:Y:S01]  /*0030*/  ELECT P0, URZ, PT ;  /* 0x00000000003f782f */ /* 0x000fe20003800000 */
[----:B------:R-:W-:Y:S01]  /*0040*/  BSSY B0, `(.L_x_0) ;  /* 0x0000015000007945 */ /* 0x000fe20003800000 */
[--C-:B0-----:R-:W-:Y:S02]  /*0050*/  SHF.R.U32.HI R0, RZ, 0x5, R4.reuse ;  /* 0x00000005ff007819 */ /* 0x101fe40000011604 */
[----:B------:R-:W-:-:S03]  /*0060*/  SHF.R.U32.HI R2, RZ, 0x7, R4 ;  /* 0x00000007ff027819 */ /* 0x000fc60000011604 */
[----:B------:R-:W0:Y:S04]  /*0070*/  SHFL.IDX PT, R3, R0, RZ, 0x1f ;  /* 0x00001fff00037589 */ /* 0x000e2800000e0000 */
[----:B------:R-:W1:Y:S01]  /*0080*/  SHFL.IDX PT, R2, R2, RZ, 0x1f ;  /* 0x00001fff02027589 */ /* 0x000e6200000e0000 */
[----:B0-----:R-:W-:Y:S02]  /*0090*/  R2UR UR4, R3 ;  /* 0x00000000030472ca */ /* 0x001fe400000e0000 */
[----:B-1----:R-:W-:-:S11]  /*00a0*/  R2UR UR6, R2 ;  /* 0x00000000020672ca */ /* 0x002fd600000e0000 */
[----:B------:R-:W-:Y:S02]  /*00b0*/  USHF.R.S32.HI UR5, URZ, 0x1f, UR4 ;  /* 0x0000001f3f057899 */ /* 0x000fe40008011404 */
[----:B------:R-:W-:Y:S02]  /*00c0*/  ISETP.NE.OR P0, PT, RZ, UR4, !P0 ;  /* 0x00000004ff007c0c */ /* 0x000fe4000c705670 */
[----:B------:R-:W-:-:S04]  /*00d0*/  ULEA.HI UR5, UR5, UR4, URZ, 0x2 ;  /* 0x0000000405057291 */ /* 0x000fc8000f8f103f */
[----:B------:R-:W-:-:S04]  /*00e0*/  ULOP3.LUT UR5, UR5, 0xfffffffc, URZ, 0xc0, !UPT ;  /* 0xfffffffc05057892 */ /* 0x000fc8000f8ec03f */
[----:B------:R-:W-:-:S03]  /*00f0*/  UIADD3 UR8, UR4, -UR5, URZ ;  /* 0x8000000504087290 */ /* 0x000fc6000fffe03f */
[----:B------:R-:W-:Y:S09]  /*0100*/  @P0 BRA `(.L_x_1) ;  /* 0x0000000000200947 */ /* 0x000ff20003800000 */
[----:B------:R-:W-:Y:S02]  /*0110*/  ULDC.64 UR4, c[0x0][0x198] ;  /* 0x0000660000047ab9 */ /* 0x000fe40000000a00 */
[----:B------:R-:W-:Y:S02]  /*0120*/  UIADD3 UR10, UP0, UR4, 0xf0, URZ ;  /* 0x000000f0040a7890 */ /* 0x000fe4000ff1e03f */
[----:B------:R-:W-:Y:S02]  /*0130*/  UIADD3 UR4, UP1, UR4, 0x1f0, URZ ;  /* 0x000001f004047890 */ /* 0x000fe4000ff3e03f */
[----:B------:R-:W-:Y:S02]  /*0140*/  UIADD3.X UR11, URZ, UR5, URZ, UP0, !UPT ;  /* 0x000000053f0b7290 */ /* 0x000fe400087fe43f */
[----:B------:R-:W-:-:S07]  /*0150*/  UIADD3.X UR5, URZ, UR5, URZ, UP1, !UPT ;  /* 0x000000053f057290 */ /* 0x000fce0008ffe43f */
[----:B------:R0:W-:Y:S02]  /*0160*/  UTMACCTL.PF [UR10] ;  /* 0x000000000a0079b9 */ /* 0x0001e40008040000 */
[----:B------:R0:W-:Y:S02]  /*0170*/  UTMACCTL.PF [UR4] ;  /* 0x00000000040079b9 */ /* 0x0001e40008040000 */
[----:B0-----:R-:W-:Y:S01]  /*0180*/  NOP ;  /* 0x0000000000007918 */ /* 0x001fe20000000000 */
.L_x_1:
[----:B------:R-:W-:Y:S05]  /*0190*/  BSYNC B0 ;  /* 0x0000000000007941 */ /* 0x000fea0003800000 */
.L_x_0:
[----:B------:R-:W0:Y:S01]  /*01a0*/  SHFL.IDX PT, R3, R0, RZ, 0x1f ;  /* 0x00001fff00037589 */ /* 0x000e2200000e0000 */
[----:B------:R-:W-:Y:S01]  /*01b0*/  UISETP.NE.AND UP0, UPT, UR8, 0x3, UPT ;  /* 0x000000030800788c */ /* 0x000fe2000bf05270 */
[----:B------:R-:W-:Y:S01]  /*01c0*/  SHF.R.S32.HI R2, RZ, 0x1f, R4 ;  /* 0x0000001fff027819 */ /* 0x000fe20000011404 */
[----:B------:R-:W-:Y:S02]  /*01d0*/  UIADD3 UR10, UR6, -0x1, URZ ;  /* 0xffffffff060a7890 */ /* 0x000fe4000fffe03f */
[----:B------:R-:W-:Y:S01]  /*01e0*/  ISETP.NE.AND P1, PT, RZ, UR6, PT ;  /* 0x00000006ff007c0c */ /* 0x000fe2000bf25270 */
[----:B------:R-:W-:Y:S01]  /*01f0*/  UISETP.EQ.OR UP0, UPT, UR8, URZ, !UP0 ;  /* 0x0000003f0800728c */ /* 0x000fe2000c702670 */
[----:B------:R-:W-:Y:S01]  /*0200*/  LEA.HI R2, R2, R4, RZ, 0x7 ;  /* 0x0000000402027211 */ /* 0x000fe200078f38ff */
[----:B------:R-:W-:Y:S02]  /*0210*/  UISETP.GE.U32.AND UP1, UPT, UR10, 0x2, UPT ;  /* 0x000000020a00788c */ /* 0x000fe4000bf26070 */
[----:B------:R-:W-:-:S04]  /*0220*/  UISETP.EQ.AND UP0, UPT, UR6, URZ, UP0 ;  /* 0x0000003f0600728c */ /* 0x000fc80008702270 */
[----:B------:R-:W-:-:S04]  /*0230*/  USEL UR13, URZ, 0x1, !UP0 ;  /* 0x000000013f0d7887 */ /* 0x000fc8000c000000 */
[----:B------:R-:W-:Y:S01]  /*0240*/  USEL UR13, UR13, 0x2, UP1 ;  /* 0x000000020d0d7887 */ /* 0x000fe20008800000 */
[----:B0-----:R-:W-:-:S13]  /*0250*/  ISETP.NE.AND P0, PT, R3, RZ, PT ;  /* 0x000000ff0300720c */ /* 0x001fda0003f05270 */
[----:B------:R-:W-:Y:S05]  /*0260*/  @P0 BRA `(.L_x_2) ;  /* 0x0000000000580947 */ /* 0x000fea0003800000 */
[----:B------:R-:W0:Y:S01]  /*0270*/  S2UR UR9, SR_CgaCtaId ;  /* 0x00000000000979c3 */ /* 0x000e220000008800 */
[----:B------:R-:W-:Y:S01]  /*0280*/  UMOV UR4, 0x400 ;  /* 0x0000040000047882 */ /* 0x000fe20000000000 */
[----:B------:R-:W-:Y:S01]  /*0290*/  UMOV UR5, 0x1 ;  /* 0x0000000100057882 */ /* 0x000fe20000000000 */
[----:B------:R-:W-:Y:S01]  /*02a0*/  UMOV UR6, 0x8 ;  /* 0x0000000800067882 */ /* 0x000fe20000000000 */
[----:B------:R-:W-:Y:S01]  /*02b0*/  ELECT P0, URZ, PT ;  /* 0x00000000003f782f */ /* 0x000fe20003800000 */
[----:B------:R-:W-:-:S04]  /*02c0*/  UIADD3 UR6, -UR6, 0x100000, URZ ;  /* 0x0010000006067890 */ /* 0x000fc8000fffe13f */
[----:B------:R-:W-:Y:S02]  /*02d0*/  USHF.L.U32 UR7, UR6, 0xb, URZ ;  /* 0x0000000b06077899 */ /* 0x000fe4000800063f */
[----:B------:R-:W-:Y:S02]  /*02e0*/  USHF.L.U32 UR6, UR6, 0x1, URZ ;  /* 0x0000000106067899 */ /* 0x000fe4000800063f */
[----:B0-----:R-:W-:Y:S02]  /*02f0*/  ULEA UR9, UR9, UR4, 0x18 ;  /* 0x0000000409097291 */ /* 0x001fe4000f8ec03f */
[----:B------:R-:W-:-:S04]  /*0300*/  UIADD3 UR4, -UR5, 0x100000, URZ ;  /* 0x0010000005047890 */ /* 0x000fc8000fffe13f */
[----:B------:R-:W-:Y:S02]  /*0310*/  USHF.L.U32 UR5, UR4, 0xb, URZ ;  /* 0x0000000b04057899 */ /* 0x000fe4000800063f */
[----:B------:R-:W-:Y:S01]  /*0320*/  USHF.L.U32 UR4, UR4, 0x1, URZ ;  /* 0x0000000104047899 */ /* 0x000fe2000800063f */
[----:B------:R-:W0:Y:S11]  /*0330*/  FENCE.VIEW.ASYNC.S ;  /* 0x00000000000073c6 */ /* 0x000e360000000000 */
[----:B0-----:R0:W1:Y:S01]  /*0340*/  SYNCS.EXCH.64 URZ, [UR9], UR4 ;  /* 0x00000004093f75b2 */ /* 0x0010620008000100 */
[----:B------:R0:W2:Y:S01]  /*0350*/  SYNCS.EXCH.64 URZ, [UR9+0x20], UR6 ;  /* 0x00002006093f75b2 */ /* 0x0000a20008000100 */
[----:B------:R0:W3:Y:S01]  /*0360*/  SYNCS.EXCH.64 URZ, [UR9+0x8], UR4 ;  /* 0x00000804093f75b2 */ /* 0x0000e20008000100 */
[----:B------:R0:W4:Y:S01]  /*0370*/  SYNCS.EXCH.64 URZ, [UR9+0x28], UR6 ;  /* 0x00002806093f75b2 */ /* 0x0001220008000100 */
[----:B------:R0:W0:Y:S01]  /*0380*/  SYNCS.EXCH.64 URZ, [UR9+0x10], UR4 ;  /* 0x00001004093f75b2 */ /* 0x0000220008000100 */
[----:B------:R0:W0:Y:S01]  /*0390*/  SYNCS.EXCH.64 URZ, [UR9+0x30], UR6 ;  /* 0x00003006093f75b2 */ /* 0x0000220008000100 */
[----:B------:R0:W0:Y:S01]  /*03a0*/  SYNCS.EXCH.64 URZ, [UR9+0x18], UR4 ;  /* 0x00001804093f75b2 */ /* 0x0000220008000100 */
[----:B------:R0:W0:Y:S01]  /*03b0*/  SYNCS.EXCH.64 URZ, [UR9+0x38], UR6 ;  /* 0x00003806093f75b2 */ /* 0x0000220008000100 */
[----:B------:R-:W-:Y:S01]  /*03c0*/  NOP ;  /* 0x0000000000007918 */ /* 0x000fe20000000000 */
.L_x_2:
[----:B------:R-:W5:Y:S01]  /*03d0*/  SHFL.IDX PT, R0, R0, RZ, 0x1f ;  /* 0x00001fff00007589 */ /* 0x000f6200000e0000 */
[----:B0-----:R-:W0:Y:S01]  /*03e0*/  S2UR UR9, SR_CTAID.X ;  /* 0x00000000000979c3 */ /* 0x001e220000002500 */
[----:B------:R-:W-:Y:S02]  /*03f0*/  LOP3.LUT R2, R2, 0xffffff80, RZ, 0xc0, !PT ;  /* 0xffffff8002027812 */ /* 0x000fe400078ec0ff */
[----:B------:R-:W-:Y:S02]  /*0400*/  ELECT P0, URZ, PT ;  /* 0x00000000003f782f */ /* 0x000fe40003800000 */
[----:B------:R-:W-:Y:S01]  /*0410*/  SHF.R.S32.HI R8, RZ, 0x1f, R3 ;  /* 0x0000001fff087819 */ /* 0x000fe20000011403 */
[----:B------:R-:W-:Y:S01]  /*0420*/  ULDC UR4, c[0x0][0x150] ;  /* 0x0000540000047ab9 */ /* 0x000fe20000000800 */
[----:B------:R-:W-:Y:S01]  /*0430*/  NOP ;  /* 0x0000000000007918 */ /* 0x000fe20000000000 */
[----:B------:R-:W-:Y:S01]  /*0440*/  IMAD.IADD R4, R4, 0x1, -R2 ;  /* 0x0000000104047824 */ /* 0x000fe200078e0a02 */
[----:B------:R-:W-:Y:S01]  /*0450*/  LEA.HI R8, R8, R3, RZ, 0x2 ;  /* 0x0000000308087211 */ /* 0x000fe200078f10ff */
[----:B------:R-:W1:Y:S01]  /*0460*/  S2R R2, SR_CTAID.Y ;  /* 0x0000000000027919 */ /* 0x000e620000002600 */
[----:B------:R-:W2:Y:S01]  /*0470*/  LDC R9, c[0x0][0x144] ;  /* 0x00005100ff097b82 */ /* 0x000ea20000000800 */
[----:B------:R-:W-:Y:S01]  /*0480*/  NOP ;  /* 0x0000000000007918 */ /* 0x000fe20000000000 */
[----:B------:R-:W-:-:S02]  /*0490*/  SHF.R.S32.HI R5, RZ, 0x1f, R4 ;  /* 0x0000001fff057819 */ /* 0x000fc40000011404 */
[----:B------:R-:W-:Y:S02]  /*04a0*/  LOP3.LUT R8, R8, 0x3ffffffc, RZ, 0xc0, !PT ;  /* 0x3ffffffc08087812 */ /* 0x000fe400078ec0ff */
[----:B------:R-:W-:Y:S02]  /*04b0*/  LEA.HI R5, R5, R4, RZ, 0x3 ;  /* 0x0000000405057211 */ /* 0x000fe400078f18ff */
[----:B------:R-:W3:Y:S01]  /*04c0*/  LDC R11, c[0x0][0x148] ;  /* 0x00005200ff0b7b82 */ /* 0x000ee20000000800 */
[----:B------:R-:W-:Y:S01]  /*04d0*/  IMAD.IADD R8, R3, 0x1, -R8 ;  /* 0x0000000103087824 */ /* 0x000fe200078e0a08 */
[--C-:B------:R-:W-:Y:S02]  /*04e0*/  SHF.R.S32.HI R6, RZ, 0x3, R5.reuse ;  /* 0x00000003ff067819 */ /* 0x100fe40000011405 */
[----:B------:R-:W-:Y:S02]  /*04f0*/  SHF.R.S32.HI R5, RZ, 0x1f, R5 ;  /* 0x0000001fff057819 */ /* 0x000fe40000011405 */
[----:B-----5:R-:W-:-:S02]  /*0500*/  ISETP.NE.OR P0, PT, R0, RZ, !P0 ;  /* 0x000000ff0000720c */ /* 0x020fc40004705670 */
[----:B------:R-:W-:Y:S02]  /*0510*/  LEA.HI R5, R5, R6, RZ, 0x2 ;  /* 0x0000000605057211 */ /* 0x000fe400078f10ff */
[----:B0-----:R-:W-:Y:S02]  /*0520*/  I2FP.F32.U32 R0, UR9 ;  /* 0x0000000900007c45 */ /* 0x001fe40008201000 */
[----:B------:R-:W-:-:S03]  /*0530*/  LOP3.LUT R5, R5, 0xfffffffc, RZ, 0xc0, !PT ;  /* 0xfffffffc05057812 */ /* 0x000fc600078ec0ff */
[----:B------:R-:W-:Y:S01]  /*0540*/  FMUL R7, R0, UR4 ;  /* 0x0000000400077c20 */ /* 0x000fe20008400000 */
[----:B------:R-:W-:Y:S01]  /*0550*/  ULDC UR4, c[0x0][0x154] ;  /* 0x0000550000047ab9 */ /* 0x000fe20000000800 */
[----:B------:R-:W-:Y:S02]  /*0560*/  IMAD.IADD R5, R6, 0x1, -R5 ;  /* 0x0000000106057824 */ /* 0x000fe400078e0a05 */
[----:B------:R-:W-:Y:S01]  /*0570*/  VOTEU.ALL UP0, P0 ;  /* 0x00000000003f7886 */ /* 0x000fe20000000000 */
[----:B------:R-:W-:Y:S01]  /*0580*/  VOTEU.ALL UP1, P0 ;  /* 0x00000000003f7886 */ /* 0x000fe20000020000 */
[----:B------:R-:W0:Y:S01]  /*0590*/  F2I.U32.TRUNC.NTZ R7, R7 ;  /* 0x0000000700077305 */ /* 0x000e22000020f000 */
[----:B------:R-:W-:Y:S01]  /*05a0*/  IMAD R5, R8, 0x4, R5 ;  /* 0x0000000408057824 */ /* 0x000fe200078e0205 */
[----:B-1----:R-:W-:Y:S01]  /*05b0*/  I2FP.F32.U32 R8, R2 ;  /* 0x0000000200087245 */ /* 0x002fe20000201000 */
[----:B------:R-:W1:Y:S01]  /*05c0*/  @!UP0 S2UR UR7, SR_CgaCtaId ;  /* 0x00000000000789c3 */ /* 0x000e620000008800 */
[----:B------:R-:W-:-:S02]  /*05d0*/  @!UP0 UMOV UR6, 0x400 ;  /* 0x0000040000068882 */ /* 0x000fc40000000000 */
[----:B------:R-:W-:Y:S01]  /*05e0*/  SHF.R.S32.HI R0, RZ, 0x1f, R5 ;  /* 0x0000001fff007819 */ /* 0x000fe20000011405 */
[----:B------:R-:W-:Y:S01]  /*05f0*/  FMUL R8, R8, UR4 ;  /* 0x0000000408087c20 */ /* 0x000fe20008400000 */
[----:B------:R-:W-:Y:S02]  /*0600*/  UMOV UR4, 0x20 ;  /* 0x0000002000047882 */ /* 0x000fe40000000000 */
[----:B------:R-:W-:Y:S01]  /*0610*/  LEA.HI R0, R0, R5, RZ, 0x2 ;  /* 0x0000000500007211 */ /* 0x000fe200078f10ff */
[----:B------:R-:W-:-:S04]  /*0620*/  @!UP0 UIADD3 UR4, -UR4, 0x100000, URZ ;  /* 0x0010000004048890 */ /* 0x000fc8000fffe13f */
[----:B------:R-:W-:Y:S02]  /*0630*/  @!UP0 USHF.L.U32 UR5, UR4, 0xb, URZ ;  /* 0x0000000b04058899 */ /* 0x000fe4000800063f */
[----:B------:R-:W-:Y:S01]  /*0640*/  @!UP0 USHF.L.U32 UR4, UR4, 0x1, URZ ;  /* 0x0000000104048899 */ /* 0x000fe2000800063f */
[----:B------:R-:W5:Y:S01]  /*0650*/  F2I.U32.TRUNC.NTZ R8, R8 ;  /* 0x0000000800087305 */ /* 0x000f62000020f000 */
[----:B------:R-:W-:Y:S01]  /*0660*/  LOP3.LUT R6, R0, 0xfffffffc, RZ, 0xc0, !PT ;  /* 0xfffffffc00067812 */ /* 0x000fe200078ec0ff */
[----:B0-----:R-:W-:-:S04]  /*0670*/  IMAD.MOV R10, RZ, RZ, -R7 ;  /* 0x000000ffff0a7224 */ /* 0x001fc800078e0a07 */
[----:B--2---:R-:W-:Y:S02]  /*0680*/  IMAD R0, R9, R10, UR9 ;  /* 0x0000000909007e24 */ /* 0x004fe4000f8e020a */
[C---:B------:R-:W-:Y:S02]  /*0690*/  IMAD.IADD R7, R5.reuse, 0x1, -R6 ;  /* 0x0000000105077824 */ /* 0x040fe400078e0a06 */
[----:B------:R-:W-:-:S03]  /*06a0*/  IMAD.SHL.U32 R6, R5, 0x4, RZ ;  /* 0x0000000405067824 */ /* 0x000fc600078e00ff */
[----:B------:R-:W-:Y:S01]  /*06b0*/  ISETP.NE.AND P2, PT, R7, R0, PT ;  /* 0x000000000700720c */ /* 0x000fe20003f45270 */
[----:B-1----:R-:W-:Y:S01]  /*06c0*/  @!UP0 ULEA UR6, UR7, UR6, 0x18 ;  /* 0x0000000607068291 */ /* 0x002fe2000f8ec03f */
[----:B------:R-:W-:Y:S01]  /*06d0*/  LOP3.LUT R13, R5, 0xc, R6, 0x78, !PT ;  /* 0x0000000c050d7812 */ /* 0x000fe200078e7806 */
[----:B-----5:R-:W-:Y:S01]  /*06e0*/  IMAD.MOV R12, RZ, RZ, -R8 ;  /* 0x000000ffff0c7224 */ /* 0x020fe200078e0a08 */
[----:B------:R-:W0:Y:S01]  /*06f0*/  LDC R7, c[0x0][0x140] ;  /* 0x00005000ff077b82 */ /* 0x000e220000000800 */
[----:B------:R-:W-:Y:S01]  /*0700*/  VOTEU.ALL UP0, P0 ;  /* 0x00000000003f7886 */ /* 0x000fe20000000000 */
[----:B------:R-:W-:Y:S01]  /*0710*/  LOP3.LUT P0, RZ, R4, 0x7, RZ, 0xc0, !PT ;  /* 0x0000000704ff7812 */ /* 0x000fe2000780c0ff */
[----:B---3--:R-:W-:Y:S01]  /*0720*/  IMAD R6, R11, R12, R2 ;  /* 0x0000000c0b067224 */ /* 0x008fe200078e0202 */
[----:B------:R1:W-:Y:S01]  /*0730*/  STL [R1+0x74], R13 ;  /* 0x0000740d01007387 */ /* 0x0003e20000100800 */
[----:B------:R-:W-:Y:S01]  /*0740*/  IMAD.MOV.U32 R4, RZ, RZ, 0x1 ;  /* 0x00000001ff047424 */ /* 0x000fe200078e00ff */
[----:B------:R-:W-:-:S03]  /*0750*/  ISETP.LT.U32.AND P0, PT, R13, 0x4, !P0 ;  /* 0x000000040d00780c */ /* 0x000fc60004701070 */
[----:B------:R-:W-:Y:S01]  /*0760*/  @P2 SHF.R.S32.HI R5, RZ, 0x1f, R13 ;  /* 0x0000001fff052819 */ /* 0x000fe2000001140d */
[----:B------:R-:W2:Y:S02]  /*0770*/  FENCE.VIEW.ASYNC.S ;  /* 0x00000000000073c6 */ /* 0x000ea40000000000 */
[----:B--2---:R1:W2:Y:S01]  /*0780*/  @!UP0 SYNCS.EXCH.64 URZ, [UR6+0x50], UR4 ;  /* 0x00005004063f85b2 */ /* 0x0042a20008000100 */
[----:B------:R-:W-:-:S04]  /*0790*/  @P2 LEA.HI R5, R5, R13, RZ, 0x2 ;  /* 0x0000000d05052211 */ /* 0x000fc800078f10ff */
[----:B------:R-:W-:-:S04]  /*07a0*/  @P2 SHF.R.S32.HI R5, RZ, 0x2, R5 ;  /* 0x00000002ff052819 */ /* 0x000fc80000011405 */
[----:B------:R-:W-:Y:S02]  /*07b0*/  @P2 ISETP.NE.AND P3, PT, R5, R6, PT ;  /* 0x000000060500220c */ /* 0x000fe40003f65270 */
[----:B------:R-:W-:Y:S02]  /*07c0*/  SEL R5, RZ, 0x1, !P0 ;  /* 0x00000001ff057807 */ /* 0x000fe40004000000 */
[----:B------:R-:W-:Y:S01]  /*07d0*/  @P2 SEL R4, RZ, 0x1, P3 ;  /* 0x00000001ff042807 */ /* 0x000fe20001800000 */
[----:B------:R1:W3:Y:S01]  /*07e0*/  @!UP1 SYNCS.EXCH.64 URZ, [UR6+0x58], UR4 ;  /* 0x00005804063f95b2 */ /* 0x0002e20008000100 */
[----:B0-----:R-:W-:Y:S01]  /*07f0*/  ISETP.EQ.U32.AND P5, PT, R7, 0x1, PT ;  /* 0x000000010700780c */ /* 0x001fe20003fa2070 */
[----:B------:R-:W-:Y:S01]  /*0800*/  NOP ;  /* 0x0000000000007918 */ /* 0x000fe20000000000 */
[----:B------:R-:W-:-:S05]  /*0810*/  LOP3.LUT R4, R4, R5, RZ, 0xc0, !PT ;  /* 0x0000000504047212 */ /* 0x000fca00078ec0ff */
[----:B------:R1:W-:Y:S06]  /*0820*/  STL [R1+0x70], R4 ;  /* 0x0000700401007387 */ /* 0x0003ec0000100800 */
[----:B--23--:R-:W-:Y:S05]  /*0830*/  @!P5 BRA `(.L_x_3) ;  /* 0x000000000008d947 */ /* 0x00cfea0003800000 */
[----:B----4-:R-:W-:Y:S01]  /*0840*/  UCGABAR_ARV ;  /* 0x00000000000079c7 */ /* 0x010fe20008000000 */
[----:B------:R-:W-:Y:S05]  /*0850*/  BRA `(.L_x_4) ;  /* 0x0000000000047947 */ /* 0x000fea0003800000 */
.L_x_3:
[----:B----4-:R-:W-:Y:S01]  /*0860*/  NOP ;  /* 0x0000000000007918 */ /* 0x010fe20000000000 */
.L_x_4:
[----:B------:R-:W0:Y:S01]  /*0870*/  LDC R3, c[0x0][0x65c] ;  /* 0x00019700ff037b82 */ /* 0x000e220000000800 */
[----:B-1----:R-:W-:Y:S02]  /*0880*/  IMAD.U32 R4, RZ, RZ, UR9 ;  /* 0x00000009ff047e24 */ /* 0x002fe4000f8e00ff */
[----:B------:R-:W-:Y:S01]  /*0890*/  IMAD.MOV.U32 R5, RZ, RZ, RZ ;  /* 0x000000ffff057224 */ /* 0x000fe200078e00ff */
[----:B0-----:R-:W-:-:S13]  /*08a0*/  ISETP.NE.AND P4, PT, R3, 0x1, PT ;  /* 0x000000010300780c */ /* 0x001fda0003f85270 */
[----:B------:R-:W0:Y:S01]  /*08b0*/  @P4 LDC R7, c[0x0][0x10] ;  /* 0x00000400ff074b82 */ /* 0x000e220000000800 */
[----:B------:R-:W-:Y:S02]  /*08c0*/  @P4 IMAD.MOV.U32 R3, RZ, RZ, RZ ;  /* 0x000000ffff034224 */ /* 0x000fe400078e00ff */
[----:B------:R-:W-:-:S05]  /*08d0*/  @P4 IMAD.MOV.U32 R13, RZ, RZ, RZ ;  /* 0x000000ffff0d4224 */ /* 0x000fca00078e00ff */
[----:B------:R-:W1:Y:S01]  /*08e0*/  @!P4 LDC R9, c[0x0][0xc] ;  /* 0x00000300ff09cb82 */ /* 0x000e620000000800 */
[----:B0-----:R-:W-:-:S04]  /*08f0*/  @P4 IMAD.WIDE.U32 R6, R7, UR9, R2 ;  /* 0x0000000907064c25 */ /* 0x001fc8000f8e0002 */
[----:B------:R-:W-:Y:S02]  /*0900*/  @P4 IMAD.MOV.U32 R19, RZ, RZ, R6 ;  /* 0x000000ffff134224 */ /* 0x000fe400078e0006 */
[----:B------:R-:W-:Y:S02]  /*0910*/  @P4 IMAD.IADD R23, R7, 0x1, R13 ;  /* 0x0000000107174824 */ /* 0x000fe400078e020d */
[----:B-1----:R-:W-:-:S04]  /*0920*/  @!P4 IMAD.WIDE.U32 R4, R2, R9, R4 ;  /* 0x000000090204c225 */ /* 0x002fc800078e0004 */
[----:B------:R-:W-:Y:S02]  /*0930*/  @!P4 IMAD.MOV.U32 R19, RZ, RZ, R4 ;  /* 0x000000ffff13c224 */ /* 0x000fe400078e0004 */
[----:B------:R-:W-:-:S03]  /*0940*/  @!P4 IMAD.MOV.U32 R23, RZ, RZ, R5 ;  /* 0x000000ffff17c224 */ /* 0x000fc600078e0005 */
[----:B------:R0:W-:Y:S04]  /*0950*/  STL [R1+0x7c], R19 ;  /* 0x00007c1301007387 */ /* 0x0001e80000100800 */
[----:B------:R0:W-:Y:S01]  /*0960*/  STL [R1+0x78], R23 ;  /* 0x0000781701007387 */ /* 0x0001e20000100800 */
[----:B------:R-:W-:Y:S05]  /*0970*/  @!P5 BRA `(.L_x_5) ;  /* 0x00000000000cd947 */ /* 0x000fea0003800000 */
[----:B------:R-:W-:Y:S01]  /*0980*/  UCGABAR_WAIT ;  /* 0x0000000000007dc7 */ /* 0x000fe20008000000 */
[----:B------:R-:W-:Y:S01]  /*0990*/  CCTL.IVALL ;  /* 0x00000000ff00798f */ /* 0x000fe20002000000 */
[----:B------:R-:W-:Y:S05]  /*09a0*/  BRA `(.L_x_6) ;  /* 0x0000000000047947 */ /* 0x000fea0003800000 */
.L_x_5:
[----:B------:R-:W-:Y:S06]  /*09b0*/  BAR.SYNC.DEFER_BLOCKING 0x0 ;  /* 0x0000000000007b1d */ /* 0x000fec0000010000 */
.L_x_6:
[----:B------:R-:W-:Y:S05]  /*09c0*/  @!P1 BRA `(.L_x_7) ;  /* 0x000000e400989947 */ /* 0x000fea0003800000 */
[----:B------:R-:W-:-:S06]  /*09d0*/  UISETP.GT.U32.AND UP0, UPT, UR10, 0x1, UPT ;  /* 0x000000010a00788c */ /* 0x000fcc000bf04070 */
[----:B------:R-:W-:-:S13]  /*09e0*/  PLOP3.LUT P0, PT, PT, PT, UP0, 0x80, 0x0 ;  /* 0x000000000000781c */ /* 0x000fda0003f0f008 */
[----:B------:R-:W-:Y:S05]  /*09f0*/  @P0 EXIT ;  /* 0x000000000000094d */ /* 0x000fea0003800000 */
[----:B------:R-:W-:Y:S01]  /*0a00*/  IMAD.MOV.U32 R6, RZ, RZ, -0x1 ;  /* 0xffffffffff067424 */ /* 0x000fe200078e00ff */
[----:B------:R-:W-:Y:S01]  /*0a10*/  ULDC.64 UR4, c[0x0][0x650] ;  /* 0x0001940000047ab9 */ /* 0x000fe20000000a00 */
[----:B------:R-:W-:Y:S01]  /*0a20*/  IMAD.MOV.U32 R5, RZ, RZ, -0x1 ;  /* 0xffffffffff057424 */ /* 0x000fe200078e00ff */
[----:B------:R-:W-:Y:S01]  /*0a30*/  ISETP.GE.U32.AND P0, PT, R19, UR4, PT ;  /* 0x0000000413007c0c */ /* 0x000fe2000bf06070 */
[----:B------:R-:W-:Y:S01]  /*0a40*/  UMOV UR12, 0xffffffff ;  /* 0xffffffff000c7882 */ /* 0x000fe20000000000 */
[----:B------:R1:W-:Y:S01]  /*0a50*/  STL [R1+0x84], R6 ;  /* 0x0000840601007387 */ /* 0x0003e20000100800 */
[----:B------:R-:W-:Y:S02]  /*0a60*/  PRMT R4, RZ, 0x7610, R4 ;  /* 0x00007610ff047816 */ /* 0x000fe40000000004 */
[----:B------:R-:W-:Y:S01]  /*0a70*/  ISETP.GE.U32.AND.EX P0, PT, R23, UR5, PT, P0 ;  /* 0x0000000517007c0c */ /* 0x000fe2000bf06100 */
[----:B------:R1:W-:-:S12]  /*0a80*/  STL [R1+0x80], R5 ;  /* 0x0000800501007387 */ /* 0x0003d80000100800 */
[----:B-1----:R-:W-:Y:S05]  /*0a90*/  @P0 BRA `(.L_x_8) ;  /* 0x0000000400380947 */ /* 0x002fea0003800000 */
[----:B------:R-:W1:Y:S01]  /*0aa0*/  LDC.64 R14, c[0x0][0x628] ;  /* 0x00018a00ff0e7b82 */ /* 0x000e620000000a00 */
[----:B------:R-:W-:Y:S02]  /*0ab0*/  IMAD.MOV.U32 R4, RZ, RZ, R19 ;  /* 0x000000ffff047224 */ /* 0x000fe400078e0013 */
[----:B------:R-:W-:-:S05]  /*0ac0*/  IMAD.MOV.U32 R5, RZ, RZ, R23 ;  /* 0x000000ffff057224 */ /* 0x000fca00078e0017 */
[----:B------:R-:W2:Y:S08]  /*0ad0*/  LDC R10, c[0x0][0x630] ;  /* 0x00018c00ff0a7b82 */ /* 0x000eb00000000800 */
[----:B------:R-:W3:Y:S01]  /*0ae0*/  LDC.64 R16, c[0x0][0x620] ;  /* 0x00018800ff107b82 */ /* 0x000ee20000000a00 */
[----:B-1----:R-:W-:-:S04]  /*0af0*/  ISETP.NE.U32.AND P0, PT, R14, RZ, PT ;  /* 0x000000ff0e00720c */ /* 0x002fc80003f05070 */
[----:B------:R-:W-:-:S13]  /*0b00*/  ISETP.NE.AND.EX P0, PT, R15, RZ, PT, P0 ;  /* 0x000000ff0f00720c */ /* 0x000fda0003f05300 */
[----:B--23--:R-:W-:Y:S05]  /*0b10*/  @!P0 BRA `(.L_x_9) ;  /* 0x0000000000288947 */ /* 0x00cfea0003800000 */
[----:B------:R-:W1:Y:S02]  /*0b20*/  LDC R9, c[0x0][0x634] ;  /* 0x00018d00ff097b82 */ /* 0x000e640000000800 */
[----:B-1----:R-:W-:-:S05]  /*0b30*/  IADD3 R9, P0, R19, R9, RZ ;  /* 0x0000000913097210 */ /* 0x002fca0007f1e0ff */
[----:B------:R-:W-:-:S04]  /*0b40*/  IMAD.X R13, RZ, RZ, R23, P0 ;  /* 0x000000ffff0d7224 */ /* 0x000fc800000e0617 */
[----:B------:R-:W-:-:S04]  /*0b50*/  IMAD.WIDE.U32 R4, R13, R14, RZ ;  /* 0x0000000e0d047225 */ /* 0x000fc800078e00ff */
[----:B------:R-:W-:-:S04]  /*0b60*/  IMAD.WIDE.U32 R6, P0, R9, R15, R4 ;  /* 0x0000000f09067225 */ /* 0x000fc80007800004 */
[----:B------:R-:W-:-:S04]  /*0b70*/  IMAD.WIDE.U32 R4, R9, R14, RZ ;  /* 0x0000000e09047225 */ /* 0x000fc800078e00ff */
[----:B------:R-:W-:Y:S01]  /*0b80*/  IMAD.X R9, RZ, RZ, RZ, P0 ;  /* 0x000000ffff097224 */ /* 0x000fe200000e06ff */
[----:B------:R-:W-:Y:S01]  /*0b90*/  IADD3 RZ, P0, R5, R6, RZ ;  /* 0x0000000605ff7210 */ /* 0x000fe20007f1e0ff */
[----:B------:R-:W-:-:S04]  /*0ba0*/  IMAD.MOV.U32 R8, RZ, RZ, R7 ;  /* 0x000000ffff087224 */ /* 0x000fc800078e0007 */
[----:B------:R-:W-:-:S08]  /*0bb0*/  IMAD.WIDE.U32.X R4, R13, R15, R8, P0 ;  /* 0x0000000f0d047225 */ /* 0x000fd000000e0408 */
.L_x_9:
[----:B------:R-:W1:Y:S01]  /*0bc0*/  LDC.64 R20, c[0x0][0x640] ;  /* 0x00019000ff147b82 */ /* 0x000e620000000a00 */
[-C--:B------:R-:W-:Y:S01]  /*0bd0*/  SHF.R.U64 R22, R4, R10.reuse, R5 ;  /* 0x0000000a04167219 */ /* 0x080fe20000001205 */
[----:B------:R-:W-:Y:S01]  /*0be0*/  IMAD.MOV.U32 R4, RZ, RZ, R19 ;  /* 0x000000ffff047224 */ /* 0x000fe200078e0013 */
[----:B------:R-:W-:Y:S01]  /*0bf0*/  SHF.R.U32.HI R3, RZ, R10, R5 ;  /* 0x0000000aff037219 */ /* 0x000fe20000011605 */
[----:B------:R-:W-:Y:S01]  /*0c00*/  IMAD.MOV.U32 R5, RZ, RZ, R23 ;  /* 0x000000ffff057224 */ /* 0x000fe200078e0017 */
[----:B------:R-:W-:Y:S01]  /*0c10*/  IADD3 R7, P0, RZ, -R22, RZ ;  /* 0x80000016ff077210 */ /* 0x000fe20007f1e0ff */
[----:B0-----:R-:W-:Y:S02]  /*0c20*/  IMAD R23, R11, R12, R2 ;  /* 0x0000000c0b177224 */ /* 0x001fe400078e0202 */
[----:B------:R-:W0:Y:S01]  /*0c30*/  LDC R8, c[0x0][0x618] ;  /* 0x00018600ff087b82 */ /* 0x000e220000000800 */
[----:B------:R-:W-:Y:S02]  /*0c40*/  IMAD.MOV.U32 R11, RZ, RZ, 0x1 ;  /* 0x00000001ff0b7424 */ /* 0x000fe400078e00ff */
[----:B------:R-:W-:-:S02]  /*0c50*/  IMAD.X R3, RZ, RZ, ~R3, P0 ;  /* 0x000000ffff037224 */ /* 0x000fc400000e0e03 */
[----:B------:R-:W-:-:S03]  /*0c60*/  IMAD.WIDE.U32 R4, R7, R16, R4 ;  /* 0x0000001007047225 */ /* 0x000fc600078e0004 */
[----:B------:R-:W2:Y:S01]  /*0c70*/  LDC R14, c[0x0][0x608] ;  /* 0x00018200ff0e7b82 */ /* 0x000ea20000000800 */
[----:B------:R-:W-:-:S04]  /*0c80*/  IMAD R6, R3, R16, RZ ;  /* 0x0000001003067224 */ /* 0x000fc800078e02ff */
[----:B------:R-:W-:-:S03]  /*0c90*/  IMAD R3, R7, R17, R6 ;  /* 0x0000001107037224 */ /* 0x000fc600078e0206 */
[----:B------:R-:W3:Y:S01]  /*0ca0*/  LDC R18, c[0x0][0x658] ;  /* 0x00019600ff127b82 */ /* 0x000ee20000000800 */
[----:B------:R-:W-:Y:S01]  /*0cb0*/  IMAD.IADD R3, R5, 0x1, R3 ;  /* 0x0000000105037824 */ /* 0x000fe200078e0203 */
[----:B-1----:R-:W-:Y:S01]  /*0cc0*/  ISETP.NE.U32.AND P0, PT, R20, RZ, PT ;  /* 0x000000ff1400720c */ /* 0x002fe20003f05070 */
[----:B------:R-:W-:-:S03]  /*0cd0*/  IMAD.MOV.U32 R5, RZ, RZ, -0x1 ;  /* 0xffffffffff057424 */ /* 0x000fc600078e00ff */
[----:B------:R-:W-:Y:S02]  /*0ce0*/  ISETP.NE.AND.EX P0, PT, R21, RZ, PT, P0 ;  /* 0x000000ff1500720c */ /* 0x000fe40003f05300 */
[----:B------:R-:W1:Y:S01]  /*0cf0*/  LDC R13, c[0x0][0x600] ;  /* 0x00018000ff0d7b82 */ /* 0x000e620000000800 */
[-CC-:B0-----:R-:W-:Y:S02]  /*0d00*/  SHF.R.U64 R10, R4, R8.reuse, R3.reuse ;  /* 0x00000008040a7219 */ /* 0x181fe40000001203 */
[----:B------:R-:W-:-:S05]  /*0d10*/  SHF.R.U32.HI R3, RZ, R8, R3 ;  /* 0x00000008ff037219 */ /* 0x000fca0000011603 */
[----:B------:R-:W0:Y:S01]  /*0d20*/  LDC R15, c[0x0][0x648] ;  /* 0x00019200ff0f7b82 */ /* 0x000e220000000800 */
[-CC-:B--2---:R-:W-:Y:S02]  /*0d30*/  SHF.R.U64 R19, R10, R14.reuse, R3.reuse ;  /* 0x0000000e0a137219 */ /* 0x184fe40000001203 */
[----:B------:R-:W-:-:S05]  /*0d40*/  SHF.R.U32.HI R3, RZ, R14, R3 ;  /* 0x0000000eff037219 */ /* 0x000fca0000011603 */
[----:B------:R-:W2:Y:S01]  /*0d50*/  LDC R17, c[0x0][0x638] ;  /* 0x00018e00ff117b82 */ /* 0x000ea20000000800 */
[-C--:B---3--:R-:W-:Y:S02]  /*0d60*/  SHF.L.U32 R2, R5, R18.reuse, RZ ;  /* 0x0000001205027219 */ /* 0x088fe400000006ff */
[--C-:B------:R-:W-:Y:S02]  /*0d70*/  SHF.R.U64 R12, R19, R18, R3.reuse ;  /* 0x00000012130c7219 */ /* 0x100fe40000001203 */
[----:B------:R-:W-:Y:S02]  /*0d80*/  LOP3.LUT R8, RZ, R2, RZ, 0x33, !PT ;  /* 0x00000002ff087212 */ /* 0x000fe400078e33ff */
[----:B------:R-:W-:Y:S01]  /*0d90*/  SHF.R.U32.HI R3, RZ, R18, R3 ;  /* 0x00000012ff037219 */ /* 0x000fe20000011603 */
[----:B------:R-:W3:Y:S01]  /*0da0*/  LDC R16, c[0x0][0x610] ;  /* 0x00018400ff107b82 */ /* 0x000ee20000000800 */
[----:B------:R-:W-:Y:S01]  /*0db0*/  IMAD.MOV.U32 R2, RZ, RZ, R12 ;  /* 0x000000ffff027224 */ /* 0x000fe200078e000c */
[----:B------:R-:W-:Y:S06]  /*0dc0*/  @!P0 BRA `(.L_x_10) ;  /* 0x0000000000288947 */ /* 0x000fec0003800000 */
[----:B------:R-:W4:Y:S02]  /*0dd0*/  LDC R7, c[0x0][0x64c] ;  /* 0x00019300ff077b82 */ /* 0x000f240000000800 */
[----:B----4-:R-:W-:-:S05]  /*0de0*/  IADD3 R7, P0, R12, R7, RZ ;  /* 0x000000070c077210 */ /* 0x010fca0007f1e0ff */
        /* <DEDUP_REMOVED lines=8> */
.L_x_10:
[----:B0-----:R-:W-:Y:S01]  /*0e70*/  SHF.R.U64 R4, R2, R15, R3 ;  /* 0x0000000f02047219 */ /* 0x001fe20000001203 */
[----:B-1----:R-:W-:Y:S01]  /*0e80*/  VIADD R5, R13, 0xffffffff ;  /* 0xffffffff0d057836 */ /* 0x002fe20000000000 */
[----:B------:R-:W-:Y:S02]  /*0e90*/  SHF.L.U32 R2, R11, R18, RZ ;  /* 0x000000120b027219 */ /* 0x000fe400000006ff */
[----:B------:R-:W-:Y:S01]  /*0ea0*/  LOP3.LUT R3, R19, R8, RZ, 0xc0, !PT ;  /* 0x0000000813037212 */ /* 0x000fe200078ec0ff */
[----:B------:R-:W-:Y:S01]  /*0eb0*/  IMAD.MOV R6, RZ, RZ, -R4 ;  /* 0x000000ffff067224 */ /* 0x000fe200078e0a04 */
[----:B------:R-:W-:Y:S02]  /*0ec0*/  SEL R0, R0, R23, !P4 ;  /* 0x0000001700007207 */ /* 0x000fe40006000000 */
[----:B------:R-:W-:Y:S01]  /*0ed0*/  LOP3.LUT R5, R10, R5, RZ, 0xc0, !PT ;  /* 0x000000050a057212 */ /* 0x000fe200078ec0ff */
[----:B------:R-:W-:Y:S01]  /*0ee0*/  IMAD R3, R2, R4, R3 ;  /* 0x0000000402037224 */ /* 0x000fe200078e0203 */
[----:B------:R-:W-:Y:S01]  /*0ef0*/  R2UR UR12, R22 ;  /* 0x00000000160c72ca */ /* 0x000fe200000e0000 */
[----:B--2---:R-:W-:-:S02]  /*0f00*/  IMAD R2, R6, R17, R12 ;  /* 0x0000001106027224 */ /* 0x004fc400078e020c */
[----:B---3--:R-:W-:Y:S02]  /*0f10*/  IMAD R0, R3, R16, R0 ;  /* 0x0000001003007224 */ /* 0x008fe400078e0200 */
[----:B------:R-:W-:Y:S02]  /*0f20*/  IMAD R3, R2, R13, R5 ;  /* 0x0000000d02037224 */ /* 0x000fe400078e0205 */
[----:B------:R-:W-:-:S03]  /*0f30*/  IMAD.MOV.U32 R4, RZ, RZ, 0x1 ;  /* 0x00000001ff047424 */ /* 0x000fc600078e00ff */
[----:B------:R-:W-:Y:S02]  /*0f40*/  SEL R2, R3, R0, !P4 ;  /* 0x0000000003027207 */ /* 0x000fe40006000000 */
[----:B------:R-:W-:-:S03]  /*0f50*/  SEL R0, R0, R3, !P4 ;  /* 0x0000000300007207 */ /* 0x000fc60006000000 */
[----:B------:R1:W-:Y:S04]  /*0f60*/  STL [R1+0x80], R2 ;  /* 0x0000800201007387 */ /* 0x0003e80000100800 */
[----:B------:R1:W-:Y:S02]  /*0f70*/  STL [R1+0x84], R0 ;  /* 0x0000840001007387 */ /* 0x0003e40000100800 */
.L_x_8:
[----:B------:R-:W-:-:S08]  /*0f80*/  NOP ;  /* 0x0000000000007918 */ /* 0x000fd00000000000 */
[----:B------:R-:W2:Y:S02]  /*0f90*/  USETMAXREG.TRY_ALLOC.CTAPOOL UP0, 0xe8 ;  /* 0x000000e8000079c8 */ /* 0x000ea40008000600 */
[----:B--2---:R-:W-:-:S13]  /*0fa0*/  PLOP3.LUT P0, PT, PT, PT, UP0, 0x80, 0x0 ;  /* 0x000000000000781c */ /* 0x004fda0003f0f008 */
[----:B------:R-:W-:Y:S05]  /*0fb0*/  @!P0 BRA `(.L_x_8) ;  /* 0xfffffffc00f08947 */ /* 0x000fea000383ffff */
[----:B------:R-:W-:Y:S01]  /*0fc0*/  ULDC.64 UR4, c[0x0][0x598] ;  /* 0x0001660000047ab9 */ /* 0x000fe20000000a00 */
[----:B------:R-:W-:Y:S01]  /*0fd0*/  ULDC.64 UR14, c[0x0][0x208] ;  /* 0x00008200000e7ab9 */ /* 0x000fe20000000a00 */
[----:B------:R-:W-:-:S04]  /*0fe0*/  ISETP.NE.U32.AND P0, PT, RZ, UR4, PT ;  /* 0x00000004ff007c0c */ /* 0x000fc8000bf05070 */
[----:B------:R-:W-:-:S13]  /*0ff0*/  ISETP.NE.AND.EX P0, PT, RZ, UR5, PT, P0 ;  /* 0x00000005ff007c0c */ /* 0x000fda000bf05300 */
[----:B------:R-:W-:Y:S05]  /*1000*/  @!P0 BRA `(.L_x_11) ;  /* 0x0000000000208947 */ /* 0x000fea0003800000 */
[----:B-1----:R-:W1:Y:S02]  /*1010*/  LDC.64 R2, c[0x0][0x598] ;  /* 0x00016600ff027b82 */ /* 0x002e640000000a00 */
[----:B-1----:R-:W2:Y:S02]  /*1020*/  LDG.E.64 R2, desc[UR14][R2.64] ;  /* 0x0000000e02027981 */ /* 0x002ea4000c1e1b00 */
[----:B--2---:R-:W-:-:S04]  /*1030*/  ISETP.NE.U32.AND P0, PT, R2, RZ, PT ;  /* 0x000000ff0200720c */ /* 0x004fc80003f05070 */
[----:B------:R-:W-:-:S13]  /*1040*/  ISETP.NE.AND.EX P0, PT, R3, RZ, PT, P0 ;  /* 0x000000ff0300720c */ /* 0x000fda0003f05300 */
[----:B------:R-:W-:Y:S05]  /*1050*/  @!P0 BRA `(.L_x_11) ;  /* 0x00000000000c8947 */ /* 0x000fea0003800000 */
[----:B------:R-:W2:Y:S02]  /*1060*/  LD.E R2, desc[UR14][R2.64] ;  /* 0x0000000e02027980 */ /* 0x000ea4000c101900 */
[----:B--2---:R-:W-:Y:S01]  /*1070*/  R2UR UR20, R2 ;  /* 0x00000000021472ca */ /* 0x004fe200000e0000 */
[----:B------:R-:W-:-:S14]  /*1080*/  BRA `(.L_x_12) ;  /* 0x0000000000247947 */ /* 0x000fdc0003800000 */
.L_x_11:
[----:B------:R-:W-:Y:S02]  /*1090*/  ULDC.64 UR4, c[0x0][0x588] ;  /* 0x0001620000047ab9 */ /* 0x000fe40000000a00 */
[----:B------:R-:W-:-:S04]  /*10a0*/  ISETP.NE.U32.AND P0, PT, RZ, UR4, PT ;  /* 0x00000004ff007c0c */ /* 0x000fc8000bf05070 */
[----:B------:R-:W-:-:S13]  /*10b0*/  ISETP.NE.AND.EX P0, PT, RZ, UR5, PT, P0 ;  /* 0x00000005ff007c0c */ /* 0x000fda000bf05300 */
[----:B------:R-:W-:Y:S05]  /*10c0*/  @!P0 BRA `(.L_x_13) ;  /* 0x0000000000108947 */ /* 0x000fea0003800000 */
[----:B-1----:R-:W1:Y:S02]  /*10d0*/  LDC.64 R2, c[0x0][0x588] ;  /* 0x00016200ff027b82 */ /* 0x002e640000000a00 */
[----:B-1----:R-:W2:Y:S02]  /*10e0*/  LDG.E R2, desc[UR14][R2.64] ;  /* 0x0000000e02027981 */ /* 0x002ea4000c1e1900 */
[----:B--2---:R-:W-:Y:S01]  /*10f0*/  R2UR UR20, R2 ;  /* 0x00000000021472ca */ /* 0x004fe200000e0000 */
[----:B------:R-:W-:-:S14]  /*1100*/  BRA `(.L_x_12) ;  /* 0x0000000000047947 */ /* 0x000fdc0003800000 */
.L_x_13:
[----:B------:R-:W-:-:S05]  /*1110*/  ULDC UR20, c[0x0][0x580] ;  /* 0x0001600000147ab9 */ /* 0x000fca0000000800 */
.L_x_12:
[----:B------:R-:W-:Y:S02]  /*1120*/  ULDC.64 UR4, c[0x0][0x5a0] ;  /* 0x0001680000047ab9 */ /* 0x000fe40000000a00 */
        /* <DEDUP_REMOVED lines=11> */
.L_x_14:
        /* <DEDUP_REMOVED lines=8> */
.L_x_16:
[----:B------:R-:W-:-:S05]  /*1260*/  ULDC UR21, c[0x0][0x584] ;  /* 0x0001610000157ab9 */ /* 0x000fca0000000800 */
.L_x_15:
[----:B------:R-:W-:-:S13]  /*1270*/  LOP3.LUT P0, RZ, R4, 0xff, RZ, 0xc0, !PT ;  /* 0x000000ff04ff7812 */ /* 0x000fda000780c0ff */
[----:B------:R-:W-:Y:S05]  /*1280*/  @!P0 EXIT ;  /* 0x000000000000894d */ /* 0x000fea0003800000 */
[----:B------:R-:W-:Y:S01]  /*1290*/  ULDC UR4, c[0x0][0x28c] ;  /* 0x0000a30000047ab9 */ /* 0x000fe20000000800 */
[----:B------:R-:W-:Y:S02]  /*12a0*/  ULOP3.LUT UR22, UR13, 0x1, URZ, 0xfc, !UPT ;  /* 0x000000010d167892 */ /* 0x000fe4000f8efc3f */
[----:B------:R-:W-:-:S04]  /*12b0*/  UIADD3 UR4, UR4, 0x7f, URZ ;  /* 0x0000007f04047890 */ /* 0x000fc8000fffe03f */
[----:B------:R-:W-:-:S04]  /*12c0*/  USHF.R.S32.HI UR5, URZ, 0x1f, UR4 ;  /* 0x0000001f3f057899 */ /* 0x000fc80008011404 */
[----:B------:R-:W-:-:S03]  /*12d0*/  ULEA.HI UR5, UR5, UR4, URZ, 0x7 ;  /* 0x0000000405057291 */ /* 0x000fc6000f8f383f */
[----:B------:R-:W-:Y:S01]  /*12e0*/  UMOV UR4, URZ ;  /* 0x0000003f00047c82 */ /* 0x000fe20008000000 */
[----:B------:R-:W-:-:S03]  /*12f0*/  USHF.R.S32.HI UR9, URZ, 0x7, UR5 ;  /* 0x000000073f097899 */ /* 0x000fc60008011405 */
[----:B------:R-:W-:-:S09]  /*1300*/  UMOV UR5, URZ ;  /* 0x0000003f00057c82 */ /* 0x000fd20008000000 */
.L_x_297:
[----:B-1----:R-:W1:Y:S01]  /*1310*/  S2R R0, SR_TID.X ;  /* 0x0000000000007919 */ /* 0x002e620000002100 */
[----:B--2---:R-:W2:Y:S01]  /*1320*/  S2UR UR18, SR_CgaCtaId ;  /* 0x00000000001279c3 */ /* 0x004ea20000008800 */
[----:B------:R-:W-:Y:S01]  /*1330*/  UMOV UR17, 0x400 ;  /* 0x0000040000117882 */ /* 0x000fe20000000000 */
[----:B------:R-:W-:Y:S01]  /*1340*/  UMOV UR6, URZ ;  /* 0x0000003f00067c82 */ /* 0x000fe20008000000 */
[----:B------:R-:W-:Y:S01]  /*1350*/  STL [R1+0x6c], RZ ;  /* 0x00006cff01007387 */ /* 0x000fe20000100800 */
[----:B------:R-:W-:Y:S01]  /*1360*/  UMOV UR7, URZ ;  /* 0x0000003f00077c82 */ /* 0x000fe20008000000 */
[----:B------:R-:W-:Y:S01]  /*1370*/  UMOV UR8, URZ ;  /* 0x0000003f00087c82 */ /* 0x000fe20008000000 */
[----:B------:R-:W-:Y:S01]  /*1380*/  UMOV UR23, UR5 ;  /* 0x0000000500177c82 */ /* 0x000fe20008000000 */
[----:B------:R-:W-:Y:S01]  /*1390*/  STL [R1+0x68], RZ ;  /* 0x000068ff01007387 */ /* 0x000fe20000100800 */
[----:B---3--:R-:W3:Y:S01]  /*13a0*/  LDC R2, c[0x0][0x28c] ;  /* 0x0000a300ff027b82 */ /* 0x008ee20000000800 */
[----:B------:R-:W-:Y:S01]  /*13b0*/  UMOV UR24, UR4 ;  /* 0x0000000400187c82 */ /* 0x000fe20008000000 */
[----:B------:R-:W-:Y:S01]  /*13c0*/  CS2R R4, SRZ ;  /* 0x0000000000047805 */ /* 0x000fe2000001ff00 */
[----:B------:R-:W-:Y:S01]  /*13d0*/  STL [R1+0x64], RZ ;  /* 0x000064ff01007387 */ /* 0x000fe20000100800 */
[----:B------:R-:W-:-:S02]  /*13e0*/  CS2R R6, SRZ ;  /* 0x0000000000067805 */ /* 0x000fc4000001ff00 */
[----:B------:R-:W-:Y:S02]  /*13f0*/  CS2R R8, SRZ ;  /* 0x0000000000087805 */ /* 0x000fe4000001ff00 */
[----:B------:R-:W-:Y:S01]  /*1400*/  CS2R R10, SRZ ;  /* 0x00000000000a7805 */ /* 0x000fe2000001ff00 */
[----:B------:R-:W-:Y:S01]  /*1410*/  STL [R1+0x60], RZ ;  /* 0x000060ff01007387 */ /* 0x000fe20000100800 */
[----:B------:R-:W-:Y:S02]  /*1420*/  CS2R R12, SRZ ;  /* 0x00000000000c7805 */ /* 0x000fe4000001ff00 */
[----:B------:R-:W-:Y:S02]  /*1430*/  CS2R R14, SRZ ;  /* 0x00000000000e7805 */ /* 0x000fe4000001ff00 */
[----:B------:R-:W-:Y:S01]  /*1440*/  CS2R R16, SRZ ;  /* 0x0000000000107805 */ /* 0x000fe2000001ff00 */
[----:B------:R-:W-:Y:S01]  /*1450*/  STL [R1+0x5c], RZ ;  /* 0x00005cff01007387 */ /* 0x000fe20000100800 */
[----:B0-----:R-:W-:-:S02]  /*1460*/  CS2R R18, SRZ ;  /* 0x0000000000127805 */ /* 0x001fc4000001ff00 */
[----:B------:R-:W-:Y:S02]  /*1470*/  CS2R R20, SRZ ;  /* 0x0000000000147805 */ /* 0x000fe4000001ff00 */
[----:B------:R-:W-:Y:S01]  /*1480*/  CS2R R22, SRZ ;  /* 0x0000000000167805 */ /* 0x000fe2000001ff00 */
[----:B------:R-:W-:Y:S01]  /*1490*/  STL [R1+0x58], RZ ;  /* 0x000058ff01007387 */ /* 0x000fe20000100800 */
[----:B------:R-:W-:Y:S02]  /*14a0*/  CS2R R152, SRZ ;  /* 0x0000000000987805 */ /* 0x000fe4000001ff00 */
[----:B------:R-:W-:Y:S02]  /*14b0*/  CS2R R154, SRZ ;  /* 0x00000000009a7805 */ /* 0x000fe4000001ff00 */
[----:B------:R-:W-:Y:S01]  /*14c0*/  CS2R R156, SRZ ;  /* 0x00000000009c7805 */ /* 0x000fe2000001ff00 */
[----:B------:R-:W-:Y:S01]  /*14d0*/  STL [R1+0x54], RZ ;  /* 0x000054ff01007387 */ /* 0x000fe20000100800 */
[----:B------:R-:W-:-:S02]  /*14e0*/  CS2R R158, SRZ ;  /* 0x00000000009e7805 */ /* 0x000fc4000001ff00 */
[----:B------:R-:W-:Y:S02]  /*14f0*/  CS2R R160, SRZ ;  /* 0x0000000000a07805 */ /* 0x000fe4000001ff00 */
[----:B------:R-:W-:Y:S02]  /*1500*/  CS2R R162, SRZ ;  /* 0x0000000000a27805 */ /* 0x000fe4000001ff00 */
[----:B-1----:R-:W-:Y:S01]  /*1510*/  LOP3.LUT R0, R0, 0x80, RZ, 0xc0, !PT ;  /* 0x0000008000007812 */ /* 0x002fe200078ec0ff */
[----:B------:R-:W-:Y:S01]  /*1520*/  STL [R1+0x50], RZ ;  /* 0x000050ff01007387 */ /* 0x000fe20000100800 */
[----:B---3--:R-:W-:Y:S02]  /*1530*/  ISETP.GE.AND P0, PT, R2, 0x1, PT ;  /* 0x000000010200780c */ /* 0x008fe40003f06270 */
[----:B------:R-:W-:Y:S02]  /*1540*/  CS2R R2, SRZ ;  /* 0x0000000000027805 */ /* 0x000fe4000001ff00 */
[----:B------:R-:W-:Y:S01]  /*1550*/  SHF.R.U32.HI R0, RZ, 0x7, R0 ;  /* 0x00000007ff007819 */ /* 0x000fe20000011600 */
        /* <DEDUP_REMOVED lines=8> */
[----:B------:R-:W0:Y:S01]  /*15e0*/  SHFL.IDX PT, R0, R0, RZ, 0x1f ;  /* 0x00001fff00007589 */ /* 0x000e2200000e0000 */
[----:B------:R-:W-:-:S02]  /*15f0*/  CS2R R176, SRZ ;  /* 0x0000000000b07805 */ /* 0x000fc4000001ff00 */
[----:B------:R-:W-:Y:S02]  /*1600*/  CS2R R178, SRZ ;  /* 0x0000000000b27805 */ /* 0x000fe4000001ff00 */
[----:B------:R-:W-:Y:S01]  /*1610*/  CS2R R180, SRZ ;  /* 0x0000000000b47805 */ /* 0x000fe2000001ff00 */
[----:B------:R1:W-:Y:S01]  /*1620*/  STL [R1+0x44], RZ ;  /* 0x000044ff01007387 */ /* 0x0003e20000100800 */
[----:B------:R-:W-:Y:S02]  /*1630*/  CS2R R182, SRZ ;  /* 0x0000000000b67805 */ /* 0x000fe4000001ff00 */
[----:B------:R-:W-:Y:S02]  /*1640*/  CS2R R184, SRZ ;  /* 0x0000000000b87805 */ /* 0x000fe4000001ff00 */
[----:B------:R-:W-:Y:S01]  /*1650*/  CS2R R186, SRZ ;  /* 0x0000000000ba7805 */ /* 0x000fe2000001ff00 */
[----:B------:R1:W-:Y:S01]  /*1660*/  STL [R1+0x40], RZ ;  /* 0x000040ff01007387 */ /* 0x0003e20000100800 */
        /* <DEDUP_REMOVED lines=14> */
[----:B------:R-:W-:Y:S02]  /*1750*/  CS2R R210, SRZ ;  /* 0x0000000000d27805 */ /* 0x000fe4000001ff00 */
[----:B0-----:R-:W-:Y:S01]  /*1760*/  R2UR UR10, R0 ;  /* 0x00000000000a72ca */ /* 0x001fe200000e0000 */
[----:B------:R1:W-:Y:S01]  /*1770*/  STL [R1+0x30], RZ ;  /* 0x000030ff01007387 */ /* 0x0003e20000100800 */
[----:B------:R-:W-:Y:S01]  /*1780*/  IMAD.MOV.U32 R0, RZ, RZ, RZ ;  /* 0x000000ffff007224 */ /* 0x000fe200078e00ff */
[----:B------:R-:W-:-:S02]  /*1790*/  CS2R R212, SRZ ;  /* 0x0000000000d47805 */ /* 0x000fc4000001ff00 */
[----:B------:R-:W-:Y:S01]  /*17a0*/  CS2R R214, SRZ ;  /* 0x0000000000d67805 */ /* 0x000fe2000001ff00 */
[----:B------:R1:W-:Y:S01]  /*17b0*/  STL [R1+0x2c], RZ ;  /* 0x00002cff01007387 */ /* 0x0003e20000100800 */
[----:B------:R-:W-:Y:S02]  /*17c0*/  CS2R R216, SRZ ;  /* 0x0000000000d87805 */ /* 0x000fe4000001ff00 */
[----:B------:R-:W-:Y:S02]  /*17d0*/  CS2R R218, SRZ ;  /* 0x0000000000da7805 */ /* 0x000fe4000001ff00 */
[----:B------:R-:W-:Y:S01]  /*17e0*/  CS2R R220, SRZ ;  /* 0x0000000000dc7805 */ /* 0x000fe2000001ff00 */
[----:B------:R1:W-:Y:S01]  /*17f0*/  STL [R1+0x28], RZ ;  /* 0x000028ff01007387 */ /* 0x0003e20000100800 */
[----:B------:R-:W-:Y:S02]  /*1800*/  CS2R R222, SRZ ;  /* 0x0000000000de7805 */ /* 0x000fe4000001ff00 */
[----:B------:R-:W-:-:S02]  /*1810*/  CS2R R224, SRZ ;  /* 0x0000000000e07805 */ /* 0x000fc4000001ff00 */
[----:B------:R-:W-:Y:S01]  /*1820*/  CS2R R226, SRZ ;  /* 0x0000000000e27805 */ /* 0x000fe2000001ff00 */
[----:B------:R1:W-:Y:S01]  /*1830*/  STL [R1+0x24], RZ ;  /* 0x000024ff01007387 */ /* 0x0003e20000100800 */
[----:B------:R-:W-:Y:S01]  /*1840*/  ULEA.HI UR11, UR10, UR10, URZ, 0x1 ;  /* 0x0000000a0a0b7291 */ /* 0x000fe2000f8f083f */
[----:B------:R-:W-:Y:S01]  /*1850*/  IMAD.MOV.U32 R228, RZ, RZ, RZ ;  /* 0x000000ffffe47224 */ /* 0x000fe200078e00ff */
[----:B------:R-:W-:Y:S01]  /*1860*/  CS2R R88, SRZ ;  /* 0x0000000000587805 */ /* 0x000fe2000001ff00 */
[----:B------:R1:W-:Y:S01]  /*1870*/  STL [R1+0x20], RZ ;  /* 0x000020ff01007387 */ /* 0x0003e20000100800 */
[----:B------:R-:W-:Y:S01]  /*1880*/  ULOP3.LUT UR16, UR11, 0x7fffe, URZ, 0xc0, !UPT ;  /* 0x0007fffe0b107892 */ /* 0x000fe2000f8ec03f */
[----:B------:R-:W-:Y:S01]  /*1890*/  CS2R R90, SRZ ;  /* 0x00000000005a7805 */ /* 0x000fe2000001ff00 */
[----:B--2---:R-:W-:Y:S01]  /*18a0*/  ULEA UR11, UR18, UR17, 0x18 ;  /* 0x00000011120b7291 */ /* 0x004fe2000f8ec03f */
[----:B------:R1:W-:Y:S01]  /*18b0*/  STL [R1+0x1c], RZ ;  /* 0x00001cff01007387 */ /* 0x0003e20000100800 */
[----:B------:R-:W-:Y:S01]  /*18c0*/  UIADD3 UR16, UR10, -UR16, URZ ;  /* 0x800000100a107290 */ /* 0x000fe2000fffe03f */
[----:B------:R-:W-:-:S02]  /*18d0*/  CS2R R92, SRZ ;  /* 0x00000000005c7805 */ /* 0x000fc4000001ff00 */
[----:B------:R-:W-:Y:S01]  /*18e0*/  CS2R R94, SRZ ;  /* 0x00000000005e7805 */ /* 0x000fe2000001ff00 */
[----:B------:R1:W-:Y:S01]  /*18f0*/  STL [R1+0x18], RZ ;  /* 0x000018ff01007387 */ /* 0x0003e20000100800 */
[----:B------:R-:W-:Y:S01]  /*1900*/  ULEA UR16, UR16, UR11, 0xd ;  /* 0x0000000b10107291 */ /* 0x000fe2000f8e683f */
[----:B------:R-:W-:Y:S02]  /*1910*/  CS2R R96, SRZ ;  /* 0x0000000000607805 */ /* 0x000fe4000001ff00 */
[----:B------:R-:W-:Y:S01]  /*1920*/  CS2R R98, SRZ ;  /* 0x0000000000627805 */ /* 0x000fe2000001ff00 */
[----:B------:R1:W-:Y:S01]  /*1930*/  STL [R1+0x14], RZ ;  /* 0x000014ff01007387 */ /* 0x0003e20000100800 */
[----:B------:R-:W-:Y:S01]  /*1940*/  UIADD3 UR16, UR16, 0x100, URZ ;  /* 0x0000010010107890 */ /* 0x000fe2000fffe03f */
[----:B------:R-:W-:Y:S02]  /*1950*/  CS2R R100, SRZ ;  /* 0x0000000000647805 */ /* 0x000fe4000001ff00 */
[----:B------:R-:W-:Y:S01]  /*1960*/  CS2R R102, SRZ ;  /* 0x0000000000667805 */ /* 0x000fe2000001ff00 */
[----:B------:R1:W-:Y:S01]  /*1970*/  STL [R1+0x10], RZ ;  /* 0x000010ff01007387 */ /* 0x0003e20000100800 */
[----:B------:R-:W-:Y:S01]  /*1980*/  USHF.R.U32.HI UR10, URZ, 0x4, UR16 ;  /* 0x000000043f0a7899 */ /* 0x000fe20008011610 */
[----:B------:R-:W-:-:S02]  /*1990*/  CS2R R104, SRZ ;  /* 0x0000000000687805 */ /* 0x000fc4000001ff00 */
[----:B------:R-:W-:Y:S01]  /*19a0*/  CS2R R106, SRZ ;  /* 0x00000000006a7805 */ /* 0x000fe2000001ff00 */
[----:B------:R1:W-:Y:S01]  /*19b0*/  STL [R1+0xc], RZ ;  /* 0x00000cff01007387 */ /* 0x0003e20000100800 */
[----:B------:R-:W-:Y:S01]  /*19c0*/  ULOP3.LUT UR10, UR10, 0x3fff, URZ, 0xc0, !UPT ;  /* 0x00003fff0a0a7892 */ /* 0x000fe2000f8ec03f */
        /* <DEDUP_REMOVED lines=10> */
[----:B------:R1:W-:Y:S01]  /*1a70*/  STL [R1], RZ ;  /* 0x000000ff01007387 */ /* 0x0003e20000100800 */
[----:B------:R-:W-:Y:S02]  /*1a80*/  CS2R R124, SRZ ;  /* 0x00000000007c7805 */ /* 0x000fe4000001ff00 */
[----:B------:R-:W-:Y:S02]  /*1a90*/  CS2R R126, SRZ ;  /* 0x00000000007e7805 */ /* 0x000fe4000001ff00 */
[----:B------:R-:W-:Y:S02]  /*1aa0*/  CS2R R128, SRZ ;  /* 0x0000000000807805 */ /* 0x000fe4000001ff00 */
[----:B------:R-:W-:-:S02]  /*1ab0*/  CS2R R130, SRZ ;  /* 0x0000000000827805 */ /* 0x000fc4000001ff00 */
[----:B------:R-:W-:Y:S02]  /*1ac0*/  CS2R R132, SRZ ;  /* 0x0000000000847805 */ /* 0x000fe4000001ff00 */
[----:B------:R-:W-:Y:S02]  /*1ad0*/  CS2R R134, SRZ ;  /* 0x0000000000867805 */ /* 0x000fe4000001ff00 */
        /* <DEDUP_REMOVED lines=9> */
[----:B----4-:R-:W-:-:S02]  /*1b70*/  CS2R R26, SRZ ;  /* 0x00000000001a7805 */ /* 0x010fc4000001ff00 */
        /* <DEDUP_REMOVED lines=29> */
[----:B------:R-:W-:Y:S01]  /*1d50*/  CS2R R86, SRZ ;  /* 0x0000000000567805 */ /* 0x000fe2000001ff00 */
[----:B-1----:R-:W-:Y:S06]  /*1d60*/  @!P0 BRA `(.L_x_17) ;  /* 0x0000001000c08947 */ /* 0x002fec0003800000 */
[----:B------:R-:W-:-:S06]  /*1d70*/  UISETP.NE.AND UP0, UPT, UR22, 0x3, UPT ;  /* 0x000000031600788c */ /* 0x000fcc000bf05270 */
[----:B------:R-:W-:-:S13]  /*1d80*/  PLOP3.LUT P1, PT, PT, PT, UP0, 0x80, 0x0 ;  /* 0x000000000000781c */ /* 0x000fda0003f2f008 */
[----:B------:R-:W-:Y:S05]  /*1d90*/  @!P1 BRA `(.L_x_18) ;  /* 0x0000000000049947 */ /* 0x000fea0003800000 */
[----:B------:R-:W-:Y:S01]  /*1da0*/  BPT.TRAP 0x1 ;  /* 0x000000040000795c */ /* 0x000fe20000300000 */
.L_x_18:
[----:B------:R-:W-:Y:S01]  /*1db0*/  ULEA UR6, UR5, UR11, 0x3 ;  /* 0x0000000b05067291 */ /* 0x000fe2000f8e183f */
[----:B------:R-:W-:-:S05]  /*1dc0*/  IMAD.U32 R0, RZ, RZ, UR4 ;  /* 0x00000004ff007e24 */ /* 0x000fca000f8e00ff */
[----:B------:R-:W-:-:S04]  /*1dd0*/  SHF.L.U32 R0, R0, 0x1f, RZ ;  /* 0x0000001f00007819 */ /* 0x000fc800000006ff */
[----:B------:R0:W1:Y:S01]  /*1de0*/  SYNCS.PHASECHK.TRANS64.TRYWAIT P0, [UR6], R0 ;  /* 0x00000000ff0075a7 */ /* 0x0000620008000146 */
[----:B------:R-:W-:Y:S05]  /*1df0*/  @!P1 BRA `(.L_x_19) ;  /* 0x0000000000049947 */ /* 0x000fea0003800000 */
[----:B------:R-:W-:Y:S01]  /*1e00*/  BPT.TRAP 0x1 ;  /* 0x000000040000795c */ /* 0x000fe20000300000 */
.L_x_19:
[----:B-1----:R-:W-:Y:S05]  /*1e10*/  @P0 BRA `(.L_x_20) ;  /* 0x0000000000080947 */ /* 0x002fea0003800000 */
[----:B------:R-:W1:Y:S02]  /*1e20*/  SYNCS.PHASECHK.TRANS64.TRYWAIT P0, [UR6], R0 ;  /* 0x00000000ff0075a7 */ /* 0x000e640008000146 */
[----:B-1----:R-:W-:Y:S05]  /*1e30*/  @!P0 BRA `(.L_x_21) ;  /* 0x000000e800188947 */ /* 0x002fea0003800000 */
.L_x_20:
[----:B------:R-:W-:Y:S01]  /*1e40*/  UIADD3 UR6, UR11, 0x20100, URZ ;  /* 0x000201000b067890 */ /* 0x000fe2000fffe03f */
[----:B------:R-:W-:Y:S01]  /*1e50*/  WARPGROUP.ARRIVE ;  /* 0x00000000000079c5 */ /* 0x000fe20000000000 */
[----:B------:R-:W-:Y:S01]  /*1e60*/  ULOP3.LUT UR7, UR10, 0x10000, URZ, 0xfc, !UPT ;  /* 0x000100000a077892 */ /* 0x000fe2000f8efc3f */
[----:B------:R2:W-:Y:S01]  /*1e70*/  STL [R1+0x6c], RZ ;  /* 0x00006cff01007387 */ /* 0x0005e20000100800 */
[----:B------:R-:W-:Y:S01]  /*1e80*/  USHF.R.U32.HI UR6, URZ, 0x4, UR6 ;  /* 0x000000043f067899 */ /* 0x000fe20008011606 */
[----:B01----:R-:W-:Y:S01]  /*1e90*/  IMAD.MOV.U32 R0, RZ, RZ, RZ ;  /* 0x000000ffff007224 */ /* 0x003fe200078e00ff */
[----:B------:R-:W-:Y:S01]  /*1ea0*/  ULEA UR7, UR5, UR7, 0xb ;  /* 0x0000000705077291 */ /* 0x000fe2000f8e583f */
[----:B------:R2:W-:Y:S01]  /*1eb0*/  STL [R1+0x68], RZ ;  /* 0x000068ff01007387 */ /* 0x0005e20000100800 */
[----:B------:R-:W-:Y:S01]  /*1ec0*/  ULOP3.LUT UR6, UR6, 0x3fff, URZ, 0xc0, !UPT ;  /* 0x00003fff06067892 */ /* 0x000fe2000f8ec03f */
[----:B------:R-:W-:Y:S01]  /*1ed0*/  CS2R R2, SRZ ;  /* 0x0000000000027805 */ /* 0x000fe2000001ff00 */
[----:B------:R-:W-:Y:S01]  /*1ee0*/  UMOV UR17, 0x40000040 ;  /* 0x4000004000117882 */ /* 0x000fe20000000000 */
[----:B------:R-:W-:Y:S01]  /*1ef0*/  UMOV UR19, 0x40000040 ;  /* 0x4000004000137882 */ /* 0x000fe20000000000 */
[----:B------:R-:W-:Y:S01]  /*1f00*/  ULOP3.LUT UR6, UR6, 0x10000, URZ, 0xfc, !UPT ;  /* 0x0001000006067892 */ /* 0x000fe2000f8efc3f */
[----:B------:R2:W-:Y:S01]  /*1f10*/  STL [R1+0x64], RZ ;  /* 0x000064ff01007387 */ /* 0x0005e20000100800 */
[----:B------:R-:W-:Y:S01]  /*1f20*/  UMOV UR16, UR7 ;  /* 0x0000000700107c82 */ /* 0x000fe20008000000 */
[----:B------:R-:W-:Y:S01]  /*1f30*/  CS2R R4, SRZ ;  /* 0x0000000000047805 */ /* 0x000fe2000001ff00 */
[----:B------:R-:W-:Y:S01]  /*1f40*/  ULEA UR8, UR5, UR6, 0xa ;  /* 0x0000000605087291 */ /* 0x000fe2000f8e503f */
[----:B------:R2:W-:Y:S01]  /*1f50*/  STL [R1+0x60], RZ ;  /* 0x000060ff01007387 */ /* 0x0005e20000100800 */
[----:B------:R-:W-:Y:S01]  /*1f60*/  CS2R R6, SRZ ;  /* 0x0000000000067805 */ /* 0x000fe2000001ff00 */
[----:B------:R-:W-:Y:S01]  /*1f70*/  UMOV UR6, 0x4 ;  /* 0x0000000400067882 */ /* 0x000fe20000000000 */
[----:B------:R-:W-:Y:S01]  /*1f80*/  CS2R R8, SRZ ;  /* 0x0000000000087805 */ /* 0x000fe2000001ff00 */
[----:B------:R2:W-:Y:S01]  /*1f90*/  STL [R1+0x5c], RZ ;  /* 0x00005cff01007387 */ /* 0x0005e20000100800 */
[----:B------:R-:W-:Y:S01]  /*1fa0*/  CS2R R10, SRZ ;  /* 0x00000000000a7805 */ /* 0x000fe2000001ff00 */
[----:B------:R-:W-:Y:S01]  /*1fb0*/  UMOV UR18, UR8 ;  /* 0x0000000800127c82 */ /* 0x000fe20008000000 */
[----:B------:R-:W-:Y:S01]  /*1fc0*/  CS2R R12, SRZ ;  /* 0x00000000000c7805 */ /* 0x000fe2000001ff00 */
[----:B------:R-:W-:Y:S01]  /*1fd0*/  QGMMA.64x128x32.F32.E4M3.E4M3 R88, gdesc[UR16], RZ, !UPT ;  /* 0x01e00000105879f3 */ /* 0x000fe2000c7008ff */
[----:B------:R-:W-:Y:S01]  /*1fe0*/  UIADD3 UR16, UR7, 0x400, URZ ;  /* 0x0000040007107890 */ /* 0x000fe2000fffe03f */
[----:B------:R2:W-:Y:S01]  /*1ff0*/  STL [R1+0x58], RZ ;  /* 0x000058ff01007387 */ /* 0x0005e20000100800 */
[----:B------:R-:W-:Y:S01]  /*2000*/  UMOV UR17, 0x40000040 ;  /* 0x4000004000117882 */ /* 0x000fe20000000000 */
[----:B------:R-:W-:-:S02]  /*2010*/  CS2R R14, SRZ ;  /* 0x00000000000e7805 */ /* 0x000fc4000001ff00 */
[----:B------:R-:W-:Y:S01]  /*2020*/  CS2R R16, SRZ ;  /* 0x0000000000107805 */ /* 0x000fe2000001ff00 */
[----:B------:R2:W-:Y:S01]  /*2030*/  STL [R1+0x54], RZ ;  /* 0x000054ff01007387 */ /* 0x0005e20000100800 */
[----:B------:R-:W-:Y:S02]  /*2040*/  CS2R R18, SRZ ;  /* 0x0000000000127805 */ /* 0x000fe4000001ff00 */
[----:B------:R-:W-:Y:S02]  /*2050*/  CS2R R20, SRZ ;  /* 0x0000000000147805 */ /* 0x000fe4000001ff00 */
[----:B------:R-:W-:Y:S01]  /*2060*/  CS2R R22, SRZ ;  /* 0x0000000000167805 */ /* 0x000fe2000001ff00 */
[----:B------:R2:W-:Y:S01]  /*2070*/  STL [R1+0x50], RZ ;  /* 0x000050ff01007387 */ /* 0x0005e20000100800 */
[----:B------:R-:W-:Y:S01]  /*2080*/  CS2R R152, SRZ ;  /* 0x0000000000987805 */ /* 0x000fe2000001ff00 */
[----:B------:R-:W-:Y:S01]  /*2090*/  QGMMA.64x128x32.F32.E4M3.E4M3 R24, gdesc[UR16], RZ, !UPT ;  /* 0x01e00000101879f3 */ /* 0x000fe2000c7008ff */
[----:B------:R-:W-:Y:S01]  /*20a0*/  UIADD3 UR16, UR7, 0x2, URZ ;  /* 0x0000000207107890 */ /* 0x000fe2000fffe03f */
[----:B------:R2:W-:Y:S01]  /*20b0*/  STL [R1+0x4c], RZ ;  /* 0x00004cff01007387 */ /* 0x0005e20000100800 */
[----:B------:R-:W-:Y:S01]  /*20c0*/  UIADD3 UR18, UR8, 0x2, URZ ;  /* 0x0000000208127890 */ /* 0x000fe2000fffe03f */
[----:B------:R-:W-:Y:S01]  /*20d0*/  CS2R R154, SRZ ;  /* 0x00000000009a7805 */ /* 0x000fe2000001ff00 */
[----:B------:R-:W-:Y:S01]  /*20e0*/  UMOV UR17, 0x40000040 ;  /* 0x4000004000117882 */ /* 0x000fe20000000000 */
[----:B------:R-:W-:Y:S01]  /*20f0*/  UMOV UR19, 0x40000040 ;  /* 0x4000004000137882 */ /* 0x000fe20000000000 */
        /* <DEDUP_REMOVED lines=49> */
[----:B------:R-:W-:-:S03]  /*2410*/  IMAD.MOV.U32 R228, RZ, RZ, RZ ;  /* 0x000000ffffe47224 */ /* 0x000fc600078e00ff */
[----:B------:R2:W-:Y:S04]  /*2420*/  STL [R1+0x14], RZ ;  /* 0x000014ff01007387 */ /* 0x0005e80000100800 */
[----:B------:R2:W-:Y:S04]  /*2430*/  STL [R1+0x10], RZ ;  /* 0x000010ff01007387 */ /* 0x0005e80000100800 */
[----:B------:R2:W-:Y:S04]  /*2440*/  STL [R1+0xc], RZ ;  /* 0x00000cff01007387 */ /* 0x0005e80000100800 */
[----:B------:R2:W-:Y:S04]  /*2450*/  STL [R1+0x8], RZ ;  /* 0x000008ff01007387 */ /* 0x0005e80000100800 */
[----:B------:R2:W-:Y:S04]  /*2460*/  STL [R1+0x4], RZ ;  /* 0x000004ff01007387 */ /* 0x0005e80000100800 */
[----:B------:R2:W-:Y:S01]  /*2470*/  STL [R1], RZ ;  /* 0x000000ff01007387 */ /* 0x0005e20000100800 */
[----:B------:R-:W-:Y:S01]  /*2480*/  QGMMA.64x128x32.F32.E4M3.E4M3 R88, gdesc[UR16], R88 ;  /* 0x01e00000105879f3 */ /* 0x000fe20008700858 */
[----:B------:R-:W-:Y:S01]  /*2490*/  UIADD3 UR16, UR7, 0x402, URZ ;  /* 0x0000040207107890 */ /* 0x000fe2000fffe03f */
[----:B------:R-:W-:-:S10]  /*24a0*/  UMOV UR17, 0x40000040 ;  /* 0x4000004000117882 */ /* 0x000fd40000000000 */
[----:B------:R-:W-:Y:S01]  /*24b0*/  QGMMA.64x128x32.F32.E4M3.E4M3 R24, gdesc[UR16], R24 ;  /* 0x01e00000101879f3 */ /* 0x000fe20008700818 */
[----:B------:R-:W-:Y:S02]  /*24c0*/  UIADD3 UR16, UR7, 0x4, URZ ;  /* 0x0000000407107890 */ /* 0x000fe4000fffe03f */
[----:B------:R-:W-:Y:S01]  /*24d0*/  UIADD3 UR18, UR8, 0x4, URZ ;  /* 0x0000000408127890 */ /* 0x000fe2000fffe03f */
[----:B------:R-:W-:Y:S01]  /*24e0*/  UMOV UR17, 0x40000040 ;  /* 0x4000004000117882 */ /* 0x000fe20000000000 */
[----:B------:R-:W-:-:S07]  /*24f0*/  UMOV UR19, 0x40000040 ;  /* 0x4000004000137882 */ /* 0x000fce0000000000 */
        /* <DEDUP_REMOVED lines=10> */
[----:B------:R-:W-:Y:S02]  /*25a0*/  UMOV UR17, 0x40000040 ;  /* 0x4000004000117882 */ /* 0x000fe40000000000 */
[----:B------:R-:W-:Y:S02]  /*25b0*/  ULDC UR7, c[0x0][0x50c] ;  /* 0x0001430000077ab9 */ /* 0x000fe40000000800 */
[----:B------:R-:W-:-:S04]  /*25c0*/  UISETP.NE.AND UP0, UPT, UR7, 0x4, UPT ;  /* 0x000000040700788c */ /* 0x000fc8000bf05270 */
[----:B------:R-:W-:Y:S02]  /*25d0*/  USEL UR7, URZ, 0x1, UP0 ;  /* 0x000000013f077887 */ /* 0x000fe40008000000 */
[----:B------:R-:W-:Y:S04]  /*25e0*/  QGMMA.64x128x32.F32.E4M3.E4M3 R24, gdesc[UR16], R24, gsb0 ;  /* 0x01e00000101879f3 */ /* 0x000fe80008000818 */
[----:B------:R-:W-:-:S13]  /*25f0*/  ISETP.NE.AND P0, PT, RZ, UR7, PT ;  /* 0x00000007ff007c0c */ /* 0x000fda000bf05270 */
[----:B--2---:R-:W-:Y:S05]  /*2600*/  @!P0 BRA `(.L_x_22) ;  /* 0x0000000800808947 */ /* 0x004fea0003800000 */
[----:B------:R-:W-:Y:S02]  /*2610*/  WARPGROUP.DEPBAR.LE gsb0, 0x0 ;  /* 0x00008000000079c5 */ /* 0x000fe40000010000 */
[----:B------:R-:W-:-:S01]  /*2620*/  FADD R227, RZ, R89 ;  /* 0x00000059ffe37221 */ /* 0x000fc20000000000 */
[----:B------:R-:W-:Y:S01]  /*2630*/  FADD R228, RZ, R88 ;  /* 0x00000058ffe47221 */ /* 0x000fe20000000000 */
[----:B------:R-:W-:-:S01]  /*2640*/  FADD R226, RZ, R90 ;  /* 0x0000005affe27221 */ /* 0x000fc20000000000 */
[----:B------:R-:W-:Y:S01]  /*2650*/  FADD R225, RZ, R91 ;  /* 0x0000005bffe17221 */ /* 0x000fe20000000000 */
[----:B------:R-:W-:-:S01]  /*2660*/  FADD R224, RZ, R92 ;  /* 0x0000005cffe07221 */ /* 0x000fc20000000000 */
[----:B------:R0:W-:Y:S01]  /*2670*/  STL [R1+0x88], R227 ;  /* 0x000088e301007387 */ /* 0x0001e20000100800 */
[----:B------:R-:W-:-:S01]  /*2680*/  FADD R223, RZ, R93 ;  /* 0x0000005dffdf7221 */ /* 0x000fc20000000000 */
[----:B------:R-:W-:Y:S01]  /*2690*/  FADD R222, RZ, R94 ;  /* 0x0000005effde7221 */ /* 0x000fe20000000000 */
[----:B------:R-:W-:-:S01]  /*26a0*/  FADD R221, RZ, R95 ;  /* 0x0000005fffdd7221 */ /* 0x000fc20000000000 */
[----:B------:R-:W-:Y:S01]  /*26b0*/  FADD R220, RZ, R96 ;  /* 0x00000060ffdc7221 */ /* 0x000fe20000000000 */
[----:B------:R-:W-:-:S01]  /*26c0*/  FADD R219, RZ, R97 ;  /* 0x00000061ffdb7221 */ /* 0x000fc20000000000 */
[----:B------:R-:W-:Y:S01]  /*26d0*/  FADD R218, RZ, R98 ;  /* 0x00000062ffda7221 */ /* 0x000fe20000000000 */
[----:B------:R-:W-:-:S01]  /*26e0*/  FADD R217, RZ, R99 ;  /* 0x00000063ffd97221 */ /* 0x000fc20000000000 */
[----:B------:R-:W-:Y:S01]  /*26f0*/  FADD R216, RZ, R100 ;  /* 0x00000064ffd87221 */ /* 0x000fe20000000000 */
[----:B------:R-:W-:-:S01]  /*2700*/  FADD R215, RZ, R101 ;  /* 0x00000065ffd77221 */ /* 0x000fc20000000000 */
[----:B0-----:R-:W-:Y:S01]  /*2710*/  FADD R227, RZ, R60 ;  /* 0x0000003cffe37221 */ /* 0x001fe20000000000 */
[----:B------:R-:W-:-:S01]  /*2720*/  FADD R214, RZ, R102 ;  /* 0x00000066ffd67221 */ /* 0x000fc20000000000 */
[----:B------:R-:W-:Y:S01]  /*2730*/  FADD R213, RZ, R103 ;  /* 0x00000067ffd57221 */ /* 0x000fe20000000000 */
[----:B------:R-:W-:-:S01]  /*2740*/  FADD R212, RZ, R104 ;  /* 0x00000068ffd47221 */ /* 0x000fc20000000000 */
[----:B------:R-:W-:Y:S01]  /*2750*/  FADD R211, RZ, R105 ;  /* 0x00000069ffd37221 */ /* 0x000fe20000000000 */
[----:B------:R0:W-:Y:S01]  /*2760*/  STL [R1], R227 ;  /* 0x000000e301007387 */ /* 0x0001e20000100800 */
        /* <DEDUP_REMOVED lines=94> */
[----:B0-----:R-:W-:-:S05]  /*2d50*/  FADD R227, RZ, R67 ;  /* 0x00000043ffe37221 */ /* 0x001fca0000000000 */
[----:B------:R0:W-:Y:S02]  /*2d60*/  STL [R1+0x1c], R227 ;  /* 0x00001ce301007387 */ /* 0x0001e40000100800 */
        /* <DEDUP_REMOVED lines=39> */
[----:B------:R0:W-:Y:S04]  /*2fe0*/  STL [R1+0x6c], R227 ;  /* 0x00006ce301007387 */ /* 0x0001e80000100800 */
[----:B0-----:R0:W5:Y:S01]  /*2ff0*/  LDL.LU R227, [R1+0x88] ;  /* 0x0000880001e37983 */ /* 0x0011620000300800 */
[----:B------:R-:W-:-:S05]  /*3000*/  UMOV UR6, URZ ;  /* 0x0000003f00067c82 */ /* 0x000fca0008000000 */
.L_x_22:
[----:B------:R-:W-:Y:S01]  /*3010*/  UIADD3 UR23, UR5, 0x1, URZ ;  /* 0x0000000105177890 */ /* 0x000fe2000fffe03f */
[----:B------:R-:W-:-:S03]  /*3020*/  UMOV UR8, 0x1 ;  /* 0x0000000100087882 */ /* 0x000fc60000000000 */
[----:B------:R-:W-:-:S04]  /*3030*/  UISETP.NE.AND UP0, UPT, UR23, 0x4, UPT ;  /* 0x000000041700788c */ /* 0x000fc8000bf05270 */
[----:B------:R-:W-:Y:S02]  /*3040*/  USEL UR24, URZ, 0x1, UP0 ;  /* 0x000000013f187887 */ /* 0x000fe40008000000 */
[----:B------:R-:W-:Y:S02]  /*3050*/  USEL UR23, UR23, URZ, UP0 ;  /* 0x0000003f17177287 */ /* 0x000fe40008000000 */
[----:B------:R-:W-:-:S12]  /*3060*/  ULOP3.LUT UR24, UR4, UR24, URZ, 0x3c, !UPT ;  /* 0x0000001804187292 */ /* 0x000fd8000f8e3c3f */
.L_x_17:
[----:B------:R-:W-:-:S04]  /*3070*/  UISETP.LT.AND UP0, UPT, UR9, 0x1, UPT ;  /* 0x000000010900788c */ /* 0x000fc8000bf01270 */
[----:B------:R-:W-:-:S04]  /*3080*/  USEL UR16, UR9, 0x1, UP0 ;  /* 0x0000000109107887 */ /* 0x000fc80008000000 */
[----:B------:R-:W-:-:S04]  /*3090*/  UIADD3 UR26, UR9, -UR16, URZ ;  /* 0x80000010091a7290 */ /* 0x000fc8000fffe03f */
[----:B------:R-:W-:-:S06]  /*30a0*/  UISETP.GE.AND UP0, UPT, UR26, 0x1, UPT ;  /* 0x000000011a00788c */ /* 0x000fcc000bf06270 */
[----:B------:R-:W-:-:S13]  /*30b0*/  PLOP3.LUT P0, PT, PT, PT, UP0, 0x80, 0x0 ;  /* 0x000000000000781c */ /* 0x000fda0003f0f008 */
[----:B------:R-:W-:Y:S05]  /*30c0*/  @!P0 BRA `(.L_x_23) ;  /* 0x0000001000fc8947 */ /* 0x000fea0003800000 */
[----:B------:R-:W-:Y:S01]  /*30d0*/  UMOV UR25, UR5 ;  /* 0x0000000500197c82 */ /* 0x000fe20008000000 */
[----:B------:R-:W-:-:S05]  /*30e0*/  ULDC UR27, c[0x0][0x50c] ;  /* 0x00014300001b7ab9 */ /* 0x000fca0000000800 */
.L_x_31:
[----:B------:R-:W-:-:S06]  /*30f0*/  UISETP.NE.AND UP0, UPT, UR22, 0x3, UPT ;  /* 0x000000031600788c */ /* 0x000fcc000bf05270 */
[----:B------:R-:W-:-:S13]  /*3100*/  PLOP3.LUT P1, PT, PT, PT, UP0, 0x80, 0x0 ;  /* 0x000000000000781c */ /* 0x000fda0003f2f008 */
[----:B-----5:R-:W-:Y:S05]  /*3110*/  @!P1 BRA `(.L_x_24) ;  /* 0x0000000000049947 */ /* 0x020fea0003800000 */
[----:B------:R-:W-:Y:S01]  /*3120*/  BPT.TRAP 0x1 ;  /* 0x000000040000795c */ /* 0x000fe20000300000 */
.L_x_24:
[----:B------:R-:W1:Y:S01]  /*3130*/  S2UR UR16, SR_CgaCtaId ;  /* 0x00000000001079c3 */ /* 0x000e620000008800 */
[----:B------:R-:W-:Y:S01]  /*3140*/  UMOV UR11, 0x400 ;  /* 0x00000400000b7882 */ /* 0x000fe20000000000 */
[----:B------:R-:W-:-:S05]  /*3150*/  IMAD.U32 R229, RZ, RZ, UR24 ;  /* 0x00000018ffe57e24 */ /* 0x000fca000f8e00ff */
[----:B------:R-:W-:Y:S01]  /*3160*/  SHF.L.U32 R229, R229, 0x1f, RZ ;  /* 0x0000001fe5e57819 */ /* 0x000fe200000006ff */
[----:B-1----:R-:W-:-:S04]  /*3170*/  ULEA UR11, UR16, UR11, 0x18 ;  /* 0x0000000b100b7291 */ /* 0x002fc8000f8ec03f */
[----:B------:R-:W-:-:S09]  /*3180*/  ULEA UR16, UR23, UR11, 0x3 ;  /* 0x0000000b17107291 */ /* 0x000fd2000f8e183f */
[----:B------:R1:W2:Y:S01]  /*3190*/  SYNCS.PHASECHK.TRANS64.TRYWAIT P0, [UR16], R229 ;  /* 0x000000e5ff0075a7 */ /* 0x0002a20008000150 */
[----:B------:R-:W-:Y:S05]  /*31a0*/  @!P1 BRA `(.L_x_25) ;  /* 0x0000000000049947 */ /* 0x000fea0003800000 */
[----:B------:R-:W-:Y:S01]  /*31b0*/  BPT.TRAP 0x1 ;  /* 0x000000040000795c */ /* 0x000fe20000300000 */
.L_x_25:
[----:B--2---:R-:W-:Y:S05]  /*31c0*/  @P0 BRA `(.L_x_26) ;  /* 0x0000000000080947 */ /* 0x004fea0003800000 */
[----:B------:R-:W2:Y:S02]  /*31d0*/  SYNCS.PHASECHK.TRANS64.TRYWAIT P0, [UR16], R229 ;  /* 0x000000e5ff0075a7 */ /* 0x000ea40008000150 */
[----:B--2---:R-:W-:Y:S05]  /*31e0*/  @!P0 BRA `(.L_x_27) ;  /* 0x000000d400448947 */ /* 0x004fea0003800000 */
.L_x_26:
[----:B------:R-:W-:Y:S01]  /*31f0*/  UIADD3 UR16, UR11, 0x20100, URZ ;  /* 0x000201000b107890 */ /* 0x000fe2000fffe03f */
[----:B------:R-:W-:Y:S01]  /*3200*/  WARPGROUP.ARRIVE ;  /* 0x00000000000079c5 */ /* 0x000fe20000000000 */
[----:B------:R-:W-:Y:S02]  /*3210*/  UISETP.NE.AND UP0, UPT, UR7, URZ, UPT ;  /* 0x0000003f0700728c */ /* 0x000fe4000bf05270 */
[----:B------:R-:W-:Y:S02]  /*3220*/  USHF.R.U32.HI UR16, URZ, 0x4, UR16 ;  /* 0x000000043f107899 */ /* 0x000fe40008011610 */
[----:B------:R-:W-:Y:S02]  /*3230*/  USEL UR8, UR8, URZ, !UP0 ;  /* 0x0000003f08087287 */ /* 0x000fe4000c000000 */
[----:B------:R-:W-:Y:S02]  /*3240*/  ULOP3.LUT UR16, UR16, 0x3fff, URZ, 0xc0, !UPT ;  /* 0x00003fff10107892 */ /* 0x000fe4000f8ec03f */
[----:B------:R-:W-:-:S02]  /*3250*/  UISETP.NE.U32.AND UP0, UPT, UR8, URZ, UPT ;  /* 0x0000003f0800728c */ /* 0x000fc4000bf05070 */
[----:B------:R-:W-:Y:S02]  /*3260*/  ULOP3.LUT UR7, UR10, 0x10000, URZ, 0xfc, !UPT ;  /* 0x000100000a077892 */ /* 0x000fe4000f8efc3f */
[----:B------:R-:W-:Y:S02]  /*3270*/  ULOP3.LUT UR8, UR16, 0x10000, URZ, 0xfc, !UPT ;  /* 0x0001000010087892 */ /* 0x000fe4000f8efc3f */
[----:B------:R-:W-:Y:S02]  /*3280*/  ULEA UR7, UR23, UR7, 0xb ;  /* 0x0000000717077291 */ /* 0x000fe4000f8e583f */
[----:B------:R-:W-:Y:S01]  /*3290*/  ULEA UR8, UR23, UR8, 0xa ;  /* 0x0000000817087291 */ /* 0x000fe2000f8e503f */
[----:B------:R-:W-:Y:S01]  /*32a0*/  UMOV UR17, 0x40000040 ;  /* 0x4000004000117882 */ /* 0x000fe20000000000 */
[----:B------:R-:W-:Y:S01]  /*32b0*/  UMOV UR19, 0x40000040 ;  /* 0x4000004000137882 */ /* 0x000fe20000000000 */
[----:B------:R-:W-:Y:S02]  /*32c0*/  UIADD3 UR6, UR6, 0x4, URZ ;  /* 0x0000000406067890 */ /* 0x000fe4000fffe03f */
[----:B------:R-:W-:-:S02]  /*32d0*/  UMOV UR16, UR7 ;  /* 0x0000000700107c82 */ /* 0x000fc40008000000 */
[----:B------:R-:W-:Y:S02]  /*32e0*/  UMOV UR18, UR8 ;  /* 0x0000000800127c82 */ /* 0x000fe40008000000 */
[----:B------:R-:W-:Y:S01]  /*32f0*/  QGMMA.64x128x32.F32.E4M3.E4M3 R88, gdesc[UR16], R88, UP0 ;  /* 0x01e00000105879f3 */ /* 0x000fe2000bf00858 */
[----:B------:R-:W-:Y:S01]  /*3300*/  UIADD3 UR16, UR7, 0x400, URZ ;  /* 0x0000040007107890 */ /* 0x000fe2000fffe03f */
[----:B------:R-:W-:-:S10]  /*3310*/  UMOV UR17, 0x40000040 ;  /* 0x4000004000117882 */ /* 0x000fd40000000000 */
[----:B------:R-:W-:Y:S01]  /*3320*/  QGMMA.64x128x32.F32.E4M3.E4M3 R24, gdesc[UR16], R24, UP0 ;  /* 0x01e00000101879f3 */ /* 0x000fe2000bf00818 */
[----:B------:R-:W-:Y:S02]  /*3330*/  UIADD3 UR16, UR7, 0x2, URZ ;  /* 0x0000000207107890 */ /* 0x000fe4000fffe03f */
[----:B------:R-:W-:Y:S01]  /*3340*/  UIADD3 UR18, UR8, 0x2, URZ ;  /* 0x0000000208127890 */ /* 0x000fe2000fffe03f */
[----:B------:R-:W-:Y:S01]  /*3350*/  UMOV UR17, 0x40000040 ;  /* 0x4000004000117882 */ /* 0x000fe20000000000 */
[----:B------:R-:W-:Y:S01]  /*3360*/  UMOV UR19, 0x40000040 ;  /* 0x4000004000137882 */ /* 0x000fe20000000000 */
[----:B------:R-:W-:-:S06]  /*3370*/  UISETP.NE.AND UP0, UPT, UR6, UR27, UPT ;  /* 0x0000001b0600728c */ /* 0x000fcc000bf05270 */
        /* <DEDUP_REMOVED lines=18> */
[----:B------:R-:W-:Y:S01]  /*34a0*/  UMOV UR17, 0x40000040 ;  /* 0x4000004000117882 */ /* 0x000fe20000000000 */
[----:B------:R-:W-:-:S06]  /*34b0*/  USEL UR7, URZ, 0x1, UP0 ;  /* 0x000000013f077887 */ /* 0x000fcc0008000000 */
[----:B------:R-:W-:-:S03]  /*34c0*/  ISETP.NE.AND P0, PT, RZ, UR7, PT ;  /* 0x00000007ff007c0c */ /* 0x000fc6000bf05270 */
[----:B------:R-:W-:Y:S03]  /*34d0*/  QGMMA.64x128x32.F32.E4M3.E4M3 R24, gdesc[UR16], R24, gsb0 ;  /* 0x01e00000101879f3 */ /* 0x000fe60008000818 */
[----:B------:R-:W-:-:S07]  /*34e0*/  WARPGROUP.DEPBAR.LE gsb0, 0x1 ;  /* 0x00008000000079c5 */ /* 0x000fce0000010100 */
[----:B------:R-:W-:Y:S05]  /*34f0*/  @!P0 BRA `(.L_x_28) ;  /* 0x0000000c00708947 */ /* 0x000fea0003800000 */
[----:B------:R-:W-:Y:S02]  /*3500*/  WARPGROUP.DEPBAR.LE gsb0, 0x0 ;  /* 0x00008000000079c5 */ /* 0x000fe40000010000 */
[----:B-----5:R-:W-:-:S01]  /*3510*/  FADD R227, R89, R227 ;  /* 0x000000e359e37221 */ /* 0x020fc20000000000 */
[----:B------:R-:W-:Y:S01]  /*3520*/  FADD R226, R90, R226 ;  /* 0x000000e25ae27221 */ /* 0x000fe20000000000 */
[----:B------:R-:W-:-:S01]  /*3530*/  FADD R225, R91, R225 ;  /* 0x000000e15be17221 */ /* 0x000fc20000000000 */
[----:B------:R-:W-:Y:S01]  /*3540*/  FADD R224, R92, R224 ;  /* 0x000000e05ce07221 */ /* 0x000fe20000000000 */
[----:B------:R-:W-:-:S01]  /*3550*/  FADD R223, R93, R223 ;  /* 0x000000df5ddf7221 */ /* 0x000fc20000000000 */
[----:B------:R2:W-:Y:S01]  /*3560*/  STL [R1+0x88], R227 ;  /* 0x000088e301007387 */ /* 0x0005e20000100800 */
[----:B------:R-:W-:-:S01]  /*3570*/  FADD R222, R94, R222 ;  /* 0x000000de5ede7221 */ /* 0x000fc20000000000 */
[----:B------:R-:W-:Y:S01]  /*3580*/  FADD R221, R95, R221 ;  /* 0x000000dd5fdd7221 */ /* 0x000fe20000000000 */
[----:B------:R-:W-:-:S01]  /*3590*/  FADD R220, R96, R220 ;  /* 0x000000dc60dc7221 */ /* 0x000fc20000000000 */
[----:B------:R-:W-:Y:S01]  /*35a0*/  FADD R219, R97, R219 ;  /* 0x000000db61db7221 */ /* 0x000fe20000000000 */
[----:B------:R-:W-:-:S01]  /*35b0*/  FADD R218, R98, R218 ;  /* 0x000000da62da7221 */ /* 0x000fc20000000000 */
[----:B------:R-:W-:Y:S01]  /*35c0*/  FADD R217, R99, R217 ;  /* 0x000000d963d97221 */ /* 0x000fe20000000000 */
[----:B------:R-:W-:-:S01]  /*35d0*/  FADD R216, R100, R216 ;  /* 0x000000d864d87221 */ /* 0x000fc20000000000 */
[----:B------:R-:W-:Y:S01]  /*35e0*/  FADD R215, R101, R215 ;  /* 0x000000d765d77221 */ /* 0x000fe20000000000 */
[----:B------:R-:W-:-:S01]  /*35f0*/  FADD R214, R102, R214 ;  /* 0x000000d666d67221 */ /* 0x000fc20000000000 */
[----:B--2---:R-:W2:Y:S01]  /*3600*/  LDL.LU R227, [R1+0x28] ;  /* 0x0000280001e37983 */ /* 0x004ea20000300800 */
[----:B------:R-:W-:-:S01]  /*3610*/  FADD R213, R103, R213 ;  /* 0x000000d567d57221 */ /* 0x000fc20000000000 */
[----:B------:R-:W-:Y:S01]  /*3620*/  FADD R212, R104, R212 ;  /* 0x000000d468d47221 */ /* 0x000fe20000000000 */
[----:B------:R-:W-:-:S01]  /*3630*/  FADD R211, R105, R211 ;  /* 0x000000d369d37221 */ /* 0x000fc20000000000 */
[----:B------:R3:W-:Y:S01]  /*3640*/  STL [R1+0x8c], R226 ;  /* 0x00008ce201007387 */ /* 0x0007e20000100800 */
[----:B------:R-:W-:-:S03]  /*3650*/  FADD R228, R88, R228 ;  /* 0x000000e458e47221 */ /* 0x000fc60000000000 */
[----:B---3--:R-:W3:Y:S04]  /*3660*/  LDL.LU R226, [R1+0x24] ;  /* 0x0000240001e27983 */ /* 0x008ee80000300800 */
[----:B------:R4:W-:Y:S04]  /*3670*/  STL [R1+0x90], R225 ;  /* 0x000090e101007387 */ /* 0x0009e80000100800 */
[----:B----4-:R-:W4:Y:S04]  /*3680*/  LDL.LU R225, [R1+0x20] ;  /* 0x0000200001e17983 */ /* 0x010f280000300800 */
[----:B------:R0:W-:Y:S04]  /*3690*/  STL [R1+0x94], R224 ;  /* 0x000094e001007387 */ /* 0x0001e80000100800 */
[----:B0-----:R-:W4:Y:S04]  /*36a0*/  LDL.LU R224, [R1+0x1c] ;  /* 0x00001c0001e07983 */ /* 0x001f280000300800 */
        /* <DEDUP_REMOVED lines=13> */
[----:B0-----:R-:W4:Y:S04]  /*3780*/  LDL.LU R217, [R1] ;  /* 0x0000000001d97983 */ /* 0x001f280000300800 */
[----:B------:R-:W-:Y:S04]  /*3790*/  STL [R1+0xb4], R216 ;  /* 0x0000b4d801007387 */ /* 0x000fe80000100800 */
[----:B------:R-:W-:Y:S04]  /*37a0*/  STL [R1+0xb8], R215 ;  /* 0x0000b8d701007387 */ /* 0x000fe80000100800 */
[----:B------:R-:W-:Y:S04]  /*37b0*/  STL [R1+0xbc], R214 ;  /* 0x0000bcd601007387 */ /* 0x000fe80000100800 */
[----:B------:R-:W-:Y:S04]  /*37c0*/  STL [R1+0xc0], R213 ;  /* 0x0000c0d501007387 */ /* 0x000fe80000100800 */
[----:B------:R-:W-:Y:S04]  /*37d0*/  STL [R1+0xc4], R212 ;  /* 0x0000c4d401007387 */ /* 0x000fe80000100800 */
[----:B------:R0:W-:Y:S01]  /*37e0*/  STL [R1+0xc8], R211 ;  /* 0x0000c8d301007387 */ /* 0x0001e20000100800 */
[----:B--2---:R-:W-:-:S01]  /*37f0*/  FADD R227, R70, R227 ;  /* 0x000000e346e37221 */ /* 0x004fc20000000000 */
[----:B---3--:R-:W-:Y:S01]  /*3800*/  FADD R226, R69, R226 ;  /* 0x000000e245e27221 */ /* 0x008fe20000000000 */
[----:B----4-:R-:W-:-:S01]  /*3810*/  FADD R225, R68, R225 ;  /* 0x000000e144e17221 */ /* 0x010fc20000000000 */
[----:B------:R-:W-:Y:S01]  /*3820*/  FADD R224, R67, R224 ;  /* 0x000000e043e07221 */ /* 0x000fe20000000000 */
[----:B------:R-:W-:-:S01]  /*3830*/  FADD R223, R66, R223 ;  /* 0x000000df42df7221 */ /* 0x000fc20000000000 */
[----:B------:R-:W-:Y:S01]  /*3840*/  FADD R222, R65, R222 ;  /* 0x000000de41de7221 */ /* 0x000fe20000000000 */
[----:B------:R-:W-:-:S01]  /*3850*/  FADD R221, R64, R221 ;  /* 0x000000dd40dd7221 */ /* 0x000fc20000000000 */
[----:B------:R-:W-:Y:S01]  /*3860*/  FADD R220, R63, R220 ;  /* 0x000000dc3fdc7221 */ /* 0x000fe20000000000 */
[----:B------:R-:W-:-:S01]  /*3870*/  FADD R219, R62, R219 ;  /* 0x000000db3edb7221 */ /* 0x000fc20000000000 */
[----:B------:R-:W-:Y:S01]  /*3880*/  FADD R218, R61, R218 ;  /* 0x000000da3dda7221 */ /* 0x000fe20000000000 */
[----:B------:R-:W-:-:S05]  /*3890*/  FADD R217, R60, R217 ;  /* 0x000000d93cd97221 */ /* 0x000fca0000000000 */
[----:B------:R2:W-:Y:S04]  /*38a0*/  STL [R1], R217 ;  /* 0x000000d901007387 */ /* 0x0005e80000100800 */
[----:B------:R3:W-:Y:S04]  /*38b0*/  STL [R1+0x4], R218 ;  /* 0x000004da01007387 */ /* 0x0007e80000100800 */
[----:B------:R4:W-:Y:S04]  /*38c0*/  STL [R1+0x8], R219 ;  /* 0x000008db01007387 */ /* 0x0009e80000100800 */
[----:B------:R1:W-:Y:S04]  /*38d0*/  STL [R1+0xc], R220 ;  /* 0x00000cdc01007387 */ /* 0x0003e80000100800 */
[----:B------:R1:W-:Y:S04]  /*38e0*/  STL [R1+0x10], R221 ;  /* 0x000010dd01007387 */ /* 0x0003e80000100800 */
[----:B------:R1:W-:Y:S04]  /*38f0*/  STL [R1+0x14], R222 ;  /* 0x000014de01007387 */ /* 0x0003e80000100800 */
[----:B------:R1:W-:Y:S04]  /*3900*/  STL [R1+0x18], R223 ;  /* 0x000018df01007387 */ /* 0x0003e80000100800 */
[----:B------:R1:W-:Y:S04]  /*3910*/  STL [R1+0x1c], R224 ;  /* 0x00001ce001007387 */ /* 0x0003e80000100800 */
[----:B0-----:R-:W4:Y:S04]  /*3920*/  LDL.LU R211, [R1+0x2c] ;  /* 0x00002c0001d37983 */ /* 0x001f280000300800 */
[----:B------:R0:W-:Y:S04]  /*3930*/  STL [R1+0x20], R225 ;  /* 0x000020e101007387 */ /* 0x0001e80000100800 */
[----:B------:R-:W4:Y:S04]  /*3940*/  LDL.LU R212, [R1+0x30] ;  /* 0x0000300001d47983 */ /* 0x000f280000300800 */
[----:B------:R0:W-:Y:S04]  /*3950*/  STL [R1+0x24], R226 ;  /* 0x000024e201007387 */ /* 0x0001e80000100800 */
[----:B------:R-:W4:Y:S04]  /*3960*/  LDL.LU R213, [R1+0x34] ;  /* 0x0000340001d57983 */ /* 0x000f280000300800 */
[----:B------:R0:W-:Y:S04]  /*3970*/  STL [R1+0x28], R227 ;  /* 0x000028e301007387 */ /* 0x0001e80000100800 */
[----:B------:R-:W4:Y:S04]  /*3980*/  LDL.LU R214, [R1+0x38] ;  /* 0x0000380001d67983 */ /* 0x000f280000300800 */
[----:B------:R-:W4:Y:S04]  /*3990*/  LDL.LU R215, [R1+0x3c] ;  /* 0x00003c0001d77983 */ /* 0x000f280000300800 */
[----:B------:R-:W4:Y:S04]  /*39a0*/  LDL.LU R216, [R1+0x40] ;  /* 0x0000400001d87983 */ /* 0x000f280000300800 */
[----:B--2---:R-:W2:Y:S04]  /*39b0*/  LDL.LU R217, [R1+0x44] ;  /* 0x0000440001d97983 */ /* 0x004ea80000300800 */
[----:B---3--:R-:W3:Y:S04]  /*39c0*/  LDL.LU R218, [R1+0x48] ;  /* 0x0000480001da7983 */ /* 0x008ee80000300800 */
[----:B----4-:R-:W4:Y:S04]  /*39d0*/  LDL.LU R219, [R1+0x4c] ;  /* 0x00004c0001db7983 */ /* 0x010f280000300800 */
[----:B-1----:R-:W4:Y:S04]  /*39e0*/  LDL.LU R220, [R1+0x50] ;  /* 0x0000500001dc7983 */ /* 0x002f280000300800 */
[----:B------:R-:W4:Y:S04]  /*39f0*/  LDL.LU R221, [R1+0x54] ;  /* 0x0000540001dd7983 */ /* 0x000f280000300800 */
[----:B------:R-:W4:Y:S04]  /*3a00*/  LDL.LU R222, [R1+0x58] ;  /* 0x0000580001de7983 */ /* 0x000f280000300800 */
[----:B------:R-:W4:Y:S04]  /*3a10*/  LDL.LU R223, [R1+0x5c] ;  /* 0x00005c0001df7983 */ /* 0x000f280000300800 */
[----:B------:R-:W4:Y:S04]  /*3a20*/  LDL.LU R224, [R1+0x60] ;  /* 0x0000600001e07983 */ /* 0x000f280000300800 */
[----:B0-----:R-:W4:Y:S04]  /*3a30*/  LDL.LU R225, [R1+0x64] ;  /* 0x0000640001e17983 */ /* 0x001f280000300800 */
[----:B------:R-:W4:Y:S04]  /*3a40*/  LDL.LU R226, [R1+0x68] ;  /* 0x0000680001e27983 */ /* 0x000f280000300800 */
[----:B------:R-:W4:Y:S01]  /*3a50*/  LDL.LU R227, [R1+0x6c] ;  /* 0x00006c0001e37983 */ /* 0x000f220000300800 */
[----:B------:R-:W-:-:S05]  /*3a60*/  FADD R211, R71, R211 ;  /* 0x000000d347d37221 */ /* 0x000fca0000000000 */
[----:B------:R0:W-:Y:S01]  /*3a70*/  STL [R1+0x2c], R211 ;  /* 0x00002cd301007387 */ /* 0x0001e20000100800 */
[----:B------:R-:W-:-:S03]  /*3a80*/  FADD R212, R72, R212 ;  /* 0x000000d448d47221 */ /* 0x000fc60000000000 */
[----:B0-----:R0:W5:Y:S01]  /*3a90*/  LDL.LU R211, [R1+0xc8] ;  /* 0x0000c80001d37983 */ /* 0x0011620000300800 */
[----:B------:R-:W-:-:S03]  /*3aa0*/  FADD R213, R73, R213 ;  /* 0x000000d549d57221 */ /* 0x000fc60000000000 */
[----:B------:R1:W-:Y:S01]  /*3ab0*/  STL [R1+0x30], R212 ;  /* 0x000030d401007387 */ /* 0x0003e20000100800 */
[----:B------:R-:W-:-:S01]  /*3ac0*/  FADD R214, R74, R214 ;  /* 0x000000d64ad67221 */ /* 0x000fc20000000000 */
[----:B------:R-:W-:Y:S02]  /*3ad0*/  FADD R215, R75, R215 ;  /* 0x000000d74bd77221 */ /* 0x000fe40000000000 */
[----:B-1----:R0:W5:Y:S01]  /*3ae0*/  LDL.LU R212, [R1+0xc4] ;  /* 0x0000c40001d47983 */ /* 0x0021620000300800 */
[----:B------:R-:W-:-:S03]  /*3af0*/  FADD R216, R76, R216 ;  /* 0x000000d84cd87221 */ /* 0x000fc60000000000 */
[----:B------:R1:W-:Y:S01]  /*3b00*/  STL [R1+0x34], R213 ;  /* 0x000034d501007387 */ /* 0x0003e20000100800 */
[----:B--2---:R-:W-:-:S03]  /*3b10*/  FADD R217, R77, R217 ;  /* 0x000000d94dd97221 */ /* 0x004fc60000000000 */
[----:B-1----:R0:W5:Y:S01]  /*3b20*/  LDL.LU R213, [R1+0xc0] ;  /* 0x0000c00001d57983 */ /* 0x0021620000300800 */
[----:B---3--:R-:W-:-:S03]  /*3b30*/  FADD R218, R78, R218 ;  /* 0x000000da4eda7221 */ /* 0x008fc60000000000 */
[----:B------:R1:W-:Y:S01]  /*3b40*/  STL [R1+0x38], R214 ;  /* 0x000038d601007387 */ /* 0x0003e20000100800 */
[----:B----4-:R-:W-:-:S01]  /*3b50*/  FADD R219, R79, R219 ;  /* 0x000000db4fdb7221 */ /* 0x010fc20000000000 */
[----:B------:R-:W-:Y:S02]  /*3b60*/  FADD R220, R80, R220 ;  /* 0x000000dc50dc7221 */ /* 0x000fe40000000000 */
[----:B-1----:R0:W5:Y:S04]  /*3b70*/  LDL.LU R214, [R1+0xbc] ;  /* 0x0000bc0001d67983 */ /* 0x0021680000300800 */
[----:B------:R1:W-:Y:S01]  /*3b80*/  STL [R1+0x3c], R215 ;  /* 0x00003cd701007387 */ /* 0x0003e20000100800 */
[----:B------:R-:W-:-:S01]  /*3b90*/  FADD R221, R81, R221 ;  /* 0x000000dd51dd7221 */ /* 0x000fc20000000000 */
[----:B------:R-:W-:-:S02]  /*3ba0*/  FADD R222, R82, R222 ;  /* 0x000000de52de7221 */ /* 0x000fc40000000000 */
[----:B-1----:R0:W5:Y:S04]  /*3bb0*/  LDL.LU R215, [R1+0xb8] ;  /* 0x0000b80001d77983 */ /* 0x0021680000300800 */
[----:B------:R1:W-:Y:S01]  /*3bc0*/  STL [R1+0x40], R216 ;  /* 0x000040d801007387 */ /* 0x0003e20000100800 */
[----:B------:R-:W-:-:S03]  /*3bd0*/  FADD R223, R83, R223 ;  /* 0x000000df53df7221 */ /* 0x000fc60000000000 */
        /* <DEDUP_REMOVED lines=13> */
[----:B------:R1:W-:Y:S04]  /*3cb0*/  STL [R1+0x54], R221 ;  /* 0x000054dd01007387 */ /* 0x0003e80000100800 */
        /* <DEDUP_REMOVED lines=12> */
[----:B-1----:R0:W5:Y:S01]  /*3d80*/  LDL.LU R227, [R1+0x88] ;  /* 0x0000880001e37983 */ /* 0x0021620000300800 */
        /* <DEDUP_REMOVED lines=82> */
[----:B0-----:R-:W-:-:S06]  /*42b0*/  UMOV UR6, URZ ;  /* 0x0000003f00067c82 */ /* 0x001fcc0008000000 */
.L_x_28:
[----:B------:R-:W-:Y:S05]  /*42c0*/  @!P1 BRA `(.L_x_29) ;  /* 0x0000000000049947 */ /* 0x000fea0003800000 */
[----:B------:R-:W-:Y:S01]  /*42d0*/  BPT.TRAP 0x1 ;  /* 0x000000040000795c */ /* 0x000fe20000300000 */
.L_x_29:
[----:B------:R2:W-:Y:S04]  /*42e0*/  STL [R1+0x8c], R2 ;  /* 0x00008c0201007387 */ /* 0x0005e80000100800 */
[----:B--2---:R-:W2:Y:S04]  /*42f0*/  LDL R2, [R1+0x70] ;  /* 0x0000700001027983 */ /* 0x004ea80000100800 */
[----:B-----5:R3:W-:Y:S04]  /*4300*/  STL [R1+0x88], R0 ;  /* 0x0000880001007387 */ /* 0x0207e80000100800 */
[----:B---3--:R-:W3:Y:S01]  /*4310*/  LDL R0, [R1+0x74] ;  /* 0x0000740001007983 */ /* 0x008ee20000100800 */
[----:B-1----:R-:W-:Y:S01]  /*4320*/  IMAD.U32 R229, RZ, RZ, UR25 ;  /* 0x00000019ffe57e24 */ /* 0x002fe2000f8e00ff */
[----:B--2---:R-:W-:-:S02]  /*4330*/  ISETP.NE.AND P0, PT, R2, RZ, PT ;  /* 0x000000ff0200720c */ /* 0x004fc40003f05270 */
[----:B------:R1:W5:Y:S11]  /*4340*/  LDL.LU R2, [R1+0x8c] ;  /* 0x00008c0001027983 */ /* 0x0003760000300800 */
[----:B------:R-:W-:-:S05]  /*4350*/  @P0 LEA R229, R229, UR11, 0x3 ;  /* 0x0000000be5e50c11 */ /* 0x000fca000f8e18ff */
[----:B------:R-:W-:-:S05]  /*4360*/  @P0 VIADD R229, R229, 0x20 ;  /* 0x00000020e5e50836 */ /* 0x000fca0000000000 */
[----:B---3--:R-:W-:Y:S02]  /*4370*/  @P0 PRMT R229, R0, 0x654, R229 ;  /* 0x0000065400e50816 */ /* 0x008fe400000000e5 */
[----:B------:R1:W5:Y:S01]  /*4380*/  LDL.LU R0, [R1+0x88] ;  /* 0x0000880001007983 */ /* 0x0003620000300800 */
[----:B------:R-:W-:Y:S01]  /*4390*/  UISETP.GT.U32.AND UP0, UPT, UR13, 0x1, UPT ;  /* 0x000000010d00788c */ /* 0x000fe2000bf04070 */
[----:B------:R1:W-:Y:S05]  /*43a0*/  @P0 SYNCS.ARRIVE.TRANS64.RED.A1T0 RZ, [R229+URZ], RZ ;  /* 0x000000ffe5ff09a7 */ /* 0x0003ea000810043f */
[----:B------:R-:W-:-:S13]  /*43b0*/  PLOP3.LUT P0, PT, PT, PT, UP0, 0x80, 0x0 ;  /* 0x000000000000781c */ /* 0x000fda0003f0f008 */
[----:B-1----:R-:W-:Y:S05]  /*43c0*/  @P0 BRA `(.L_x_30) ;  /* 0x0000000000040947 */ /* 0x002fea0003800000 */
[----:B------:R-:W-:Y:S01]  /*43d0*/  BPT.TRAP 0x1 ;  /* 0x000000040000795c */ /* 0x000fe20000300000 */
.L_x_30:
[----:B------:R-:W-:Y:S02]  /*43e0*/  UISETP.GT.AND UP2, UPT, UR26, 0x1, UPT ;  /* 0x000000011a00788c */ /* 0x000fe4000bf44270 */
[----:B------:R-:W-:Y:S02]  /*43f0*/  UIADD3 UR23, UR23, 0x1, URZ ;  /* 0x0000000117177890 */ /* 0x000fe4000fffe03f */
[----:B------:R-:W-:Y:S02]  /*4400*/  UIADD3 UR25, UR25, 0x1, URZ ;  /* 0x0000000119197890 */ /* 0x000fe4000fffe03f */
[----:B------:R-:W-:Y:S01]  /*4410*/  PLOP3.LUT P0, PT, PT, PT, UP2, 0x80, 0x0 ;  /* 0x000000000000781c */ /* 0x000fe20003f0f028 */
[----:B------:R-:W-:Y:S02]  /*4420*/  UISETP.NE.AND UP0, UPT, UR23, 0x4, UPT ;  /* 0x000000041700788c */ /* 0x000fe4000bf05270 */
[----:B------:R-:W-:Y:S02]  /*4430*/  UIADD3 UR16, UR26, -0x1, URZ ;  /* 0xffffffff1a107890 */ /* 0x000fe4000fffe03f */
[----:B------:R-:W-:-:S02]  /*4440*/  USEL UR8, URZ, 0x1, UP0 ;  /* 0x000000013f087887 */ /* 0x000fc40008000000 */
[----:B------:R-:W-:Y:S02]  /*4450*/  UISETP.NE.AND UP1, UPT, UR25, 0x4, UPT ;  /* 0x000000041900788c */ /* 0x000fe4000bf25270 */
[----:B------:R-:W-:Y:S02]  /*4460*/  ULOP3.LUT UR24, UR24, UR8, URZ, 0x3c, !UPT ;  /* 0x0000000818187292 */ /* 0x000fe4000f8e3c3f */
[----:B------:R-:W-:Y:S02]  /*4470*/  USEL UR23, UR23, URZ, UP0 ;  /* 0x0000003f17177287 */ /* 0x000fe40008000000 */
[----:B------:R-:W-:Y:S01]  /*4480*/  USEL UR25, UR25, URZ, UP1 ;  /* 0x0000003f19197287 */ /* 0x000fe20008800000 */
[----:B------:R-:W-:Y:S01]  /*4490*/  UMOV UR8, 0x1 ;  /* 0x0000000100087882 */ /* 0x000fe20000000000 */
[----:B------:R-:W-:Y:S01]  /*44a0*/  UMOV UR26, UR16 ;  /* 0x00000010001a7c82 */ /* 0x000fe20008000000 */
[----:B------:R-:W-:Y:S09]  /*44b0*/  @P0 BRA `(.L_x_31) ;  /* 0xffffffec000c0947 */ /* 0x000ff2000383ffff */
.L_x_23:
[----:B------:R-:W-:-:S04]  /*44c0*/  UISETP.NE.AND UP0, UPT, UR6, URZ, UPT ;  /* 0x0000003f0600728c */ /* 0x000fc8000bf05270 */
[----:B------:R-:W-:-:S06]  /*44d0*/  USEL UR6, URZ, 0x1, !UP0 ;  /* 0x000000013f067887 */ /* 0x000fcc000c000000 */
[----:B------:R-:W-:-:S13]  /*44e0*/  ISETP.NE.AND P0, PT, RZ, UR6, PT ;  /* 0x00000006ff007c0c */ /* 0x000fda000bf05270 */
[----:B------:R-:W-:Y:S05]  /*44f0*/  @!P0 BRA `(.L_x_32) ;  /* 0x0000000c00c48947 */ /* 0x000fea0003800000 */
[----:B------:R-:W-:Y:S02]  /*4500*/  WARPGROUP.DEPBAR.LE gsb0, 0x0 ;  /* 0x00008000000079c5 */ /* 0x000fe40000010000 */
[----:B-----5:R-:W-:Y:S01]  /*4510*/  FADD R227, R89, R227 ;  /* 0x000000e359e37221 */ /* 0x020fe20000000000 */
[----:B------:R-:W-:-:S04]  /*4520*/  FADD R228, R88, R228 ;  /* 0x000000e458e47221 */ /* 0x000fc80000000000 */
[----:B------:R1:W-:Y:S04]  /*4530*/  STL [R1+0x88], R227 ;  /* 0x000088e301007387 */ /* 0x0003e80000100800 */
[----:B-1----:R-:W2:Y:S04]  /*4540*/  LDL.LU R227, [R1+0x6c] ;  /* 0x00006c0001e37983 */ /* 0x002ea80000300800 */
[----:B--2---:R1:W-:Y:S04]  /*4550*/  STL [R1+0x8c], R227 ;  /* 0x00008ce301007387 */ /* 0x0043e80000100800 */
        /* <DEDUP_REMOVED lines=52> */
[----:B-1----:R-:W2:Y:S01]  /*48a0*/  LDL.LU R227, [R1] ;  /* 0x0000000001e37983 */ /* 0x002ea20000300800 */
[----:B------:R-:W-:Y:S01]  /*48b0*/  FADD R226, R90, R226 ;  /* 0x000000e25ae27221 */ /* 0x000fe20000000000 */
        /* <DEDUP_REMOVED lines=97> */
[----:B--2---:R-:W-:-:S05]  /*4ed0*/  FADD R227, R60, R227 ;  /* 0x000000e33ce37221 */ /* 0x004fca0000000000 */
[----:B------:R1:W-:Y:S04]  /*4ee0*/  STL [R1], R227 ;  /* 0x000000e301007387 */ /* 0x0003e80000100800 */
[----:B-1----:R-:W2:Y:S02]  /*4ef0*/  LDL.LU R227, [R1+0xf4] ;  /* 0x0000f40001e37983 */ /* 0x002ea40000300800 */
[----:B--2---:R-:W-:-:S05]  /*4f00*/  FADD R227, R61, R227 ;  /* 0x000000e33de37221 */ /* 0x004fca0000000000 */
[----:B------:R1:W-:Y:S04]  /*4f10*/  STL [R1+0x4], R227 ;  /* 0x000004e301007387 */ /* 0x0003e80000100800 */
        /* <DEDUP_REMOVED lines=78> */
[----:B-1----:R1:W5:Y:S02]  /*5400*/  LDL.LU R227, [R1+0x88] ;  /* 0x0000880001e37983 */ /* 0x0023640000300800 */
.L_x_32:
[----:B------:R-:W-:Y:S02]  /*5410*/  WARPGROUP.DEPBAR.LE gsb0, 0x0 ;  /* 0x00008000000079c5 */ /* 0x000fe40000010000 */
[----:B------:R-:W2:Y:S02]  /*5420*/  LDC R24, c[0x0][0x28c] ;  /* 0x0000a300ff187b82 */ /* 0x000ea40000000800 */
[----:B--2---:R-:W-:-:S13]  /*5430*/  ISETP.GE.AND P0, PT, R24, 0x1, PT ;  /* 0x000000011800780c */ /* 0x004fda0003f06270 */
[----:B------:R-:W-:Y:S05]  /*5440*/  @!P0 BRA `(.L_x_33) ;  /* 0x0000000000688947 */ /* 0x000fea0003800000 */
[----:B------:R-:W-:-:S06]  /*5450*/  UISETP.NE.AND UP0, UPT, UR22, 0x3, UPT ;  /* 0x000000031600788c */ /* 0x000fcc000bf05270 */
[----:B------:R-:W-:-:S13]  /*5460*/  PLOP3.LUT P0, PT, PT, PT, UP0, 0x80, 0x0 ;  /* 0x000000000000781c */ /* 0x000fda0003f0f008 */
[----:B------:R-:W-:Y:S05]  /*5470*/  @!P0 BRA `(.L_x_34) ;  /* 0x0000000000048947 */ /* 0x000fea0003800000 */
[----:B------:R-:W-:Y:S01]  /*5480*/  BPT.TRAP 0x1 ;  /* 0x000000040000795c */ /* 0x000fe20000300000 */
.L_x_34:
[----:B-----5:R2:W-:Y:S04]  /*5490*/  STL [R1+0x8c], R2 ;  /* 0x00008c0201007387 */ /* 0x0205e80000100800 */
[----:B--2---:R-:W2:Y:S04]  /*54a0*/  LDL R2, [R1+0x70] ;  /* 0x0000700001027983 */ /* 0x004ea80000100800 */
[----:B------:R3:W-:Y:S04]  /*54b0*/  STL [R1+0x88], R0 ;  /* 0x0000880001007387 */ /* 0x0007e80000100800 */
[----:B---3--:R-:W3:Y:S01]  /*54c0*/  LDL R0, [R1+0x74] ;  /* 0x0000740001007983 */ /* 0x008ee20000100800 */
[----:B------:R-:W-:Y:S01]  /*54d0*/  UISETP.LT.AND UP1, UPT, UR9, 0x1, UPT ;  /* 0x000000010900788c */ /* 0x000fe2000bf21270 */
[----:B------:R-:W-:Y:S01]  /*54e0*/  IMAD.U32 R25, RZ, RZ, UR11 ;  /* 0x0000000bff197e24 */ /* 0x000fe2000f8e00ff */
[----:B--2---:R-:W-:-:S02]  /*54f0*/  ISETP.NE.AND P0, PT, R2, RZ, PT ;  /* 0x000000ff0200720c */ /* 0x004fc40003f05270 */
[----:B------:R2:W5:Y:S11]  /*5500*/  LDL.LU R2, [R1+0x8c] ;  /* 0x00008c0001027983 */ /* 0x0005760000300800 */
[----:B------:R-:W-:-:S05]  /*5510*/  VOTEU.ANY UP0, P0 ;  /* 0x00000000003f7886 */ /* 0x000fca0000000100 */
[----:B------:R-:W-:-:S04]  /*5520*/  @UP0 USEL UR6, UR9, 0x1, UP1 ;  /* 0x0000000109060887 */ /* 0x000fc80008800000 */
[----:B------:R-:W-:-:S06]  /*5530*/  @UP0 UIADD3 UR6, UR5, UR9, -UR6 ;  /* 0x0000000905060290 */ /* 0x000fcc000fffe806 */
[----:B------:R-:W-:-:S04]  /*5540*/  IMAD.U32 R24, RZ, RZ, UR6 ;  /* 0x00000006ff187e24 */ /* 0x000fc8000f8e00ff */
[----:B------:R-:W-:-:S05]  /*5550*/  @P0 IMAD.SHL.U32 R24, R24, 0x8, RZ ;  /* 0x0000000818180824 */ /* 0x000fca00078e00ff */
[----:B------:R-:W-:-:S04]  /*5560*/  @P0 LOP3.LUT R24, R24, 0x18, RZ, 0xc0, !PT ;  /* 0x0000001818180812 */ /* 0x000fc800078ec0ff */
[----:B------:R-:W-:-:S04]  /*5570*/  @P0 IADD3 R24, R25, 0x20, R24 ;  /* 0x0000002019180810 */ /* 0x000fc80007ffe018 */
[----:B---3--:R-:W-:Y:S02]  /*5580*/  @P0 PRMT R24, R0, 0x654, R24 ;  /* 0x0000065400180816 */ /* 0x008fe40000000018 */
[----:B------:R2:W5:Y:S01]  /*5590*/  LDL.LU R0, [R1+0x88] ;  /* 0x0000880001007983 */ /* 0x0005620000300800 */
[----:B------:R-:W-:Y:S01]  /*55a0*/  UISETP.GT.U32.AND UP0, UPT, UR13, 0x1, UPT ;  /* 0x000000010d00788c */ /* 0x000fe2000bf04070 */
[----:B------:R2:W-:Y:S05]  /*55b0*/  @P0 SYNCS.ARRIVE.TRANS64.RED.A1T0 RZ, [R24+URZ], RZ ;  /* 0x000000ff18ff09a7 */ /* 0x0005ea000810043f */
[----:B------:R-:W-:-:S13]  /*55c0*/  PLOP3.LUT P0, PT, PT, PT, UP0, 0x80, 0x0 ;  /* 0x000000000000781c */ /* 0x000fda0003f0f008 */
[----:B--2---:R-:W-:Y:S05]  /*55d0*/  @P0 BRA `(.L_x_33) ;  /* 0x0000000000040947 */ /* 0x004fea0003800000 */
[----:B------:R-:W-:Y:S01]  /*55e0*/  BPT.TRAP 0x1 ;  /* 0x000000040000795c */ /* 0x000fe20000300000 */
.L_x_33:
[----:B------:R2:W-:Y:S01]  /*55f0*/  STL [R1+0x90], R3 ;  /* 0x0000900301007387 */ /* 0x0005e20000100800 */
[----:B------:R-:W3:Y:S01]  /*5600*/  LDC R28, c[0x0][0x288] ;  /* 0x0000a200ff1c7b82 */ /* 0x000ee20000000800 */
[----:B------:R-:W-:Y:S02]  /*5610*/  ULDC UR6, c[0x0][0x284] ;  /* 0x0000a10000067ab9 */ /* 0x000fe40000000800 */
[----:B--2---:R-:W2:Y:S04]  /*5620*/  LDL.LU R3, [R1+0x80] ;  /* 0x0000800001037983 */ /* 0x004ea80000300800 */
[----:B-----5:R4:W-:Y:S04]  /*5630*/  STL [R1+0x8c], R2 ;  /* 0x00008c0201007387 */ /* 0x0209e80000100800 */
[----:B----4-:R-:W4:Y:S04]  /*5640*/  LDL.LU R2, [R1+0x84] ;  /* 0x0000840001027983 */ /* 0x010f280000300800 */
[----:B------:R0:W-:Y:S02]  /*5650*/  STL [R1+0x88], R0 ;  /* 0x0000880001007387 */ /* 0x0001e40000100800 */
[----:B0-----:R-:W0:Y:S02]  /*5660*/  S2R R0, SR_TID.X ;  /* 0x0000000000007919 */ /* 0x001e240000002100 */
[----:B0-----:R-:W-:-:S02]  /*5670*/  SHF.R.U32.HI R24, RZ, 0x2, R0 ;  /* 0x00000002ff187819 */ /* 0x001fc40000011600 */
[----:B------:R-:W-:Y:S02]  /*5680*/  LOP3.LUT R26, R0, 0x60, RZ, 0xc0, !PT ;  /* 0x00000060001a7812 */ /* 0x000fe400078ec0ff */
[----:B------:R-:W-:Y:S02]  /*5690*/  SHF.R.U32.HI R27, RZ, 0x7, R0 ;  /* 0x00000007ff1b7819 */ /* 0x000fe40000011600 */
[----:B------:R-:W-:Y:S02]  /*56a0*/  LOP3.LUT R25, R24, 0x7, RZ, 0xc0, !PT ;  /* 0x0000000718197812 */ /* 0x000fe400078ec0ff */
[----:B------:R-:W-:Y:S02]  /*56b0*/  SHF.R.U32.HI R26, RZ, 0x1, R26 ;  /* 0x00000001ff1a7819 */ /* 0x000fe4000001161a */
[----:B------:R-:W-:Y:S02]  /*56c0*/  LOP3.LUT R24, R27, 0x1, RZ, 0xc0, !PT ;  /* 0x000000011b187812 */ /* 0x000fe400078ec0ff */
[----:B------:R-:W-:Y:S01]  /*56d0*/  IADD3 R31, RZ, -R26, -R25 ;  /* 0x8000001aff1f7210 */ /* 0x000fe20007ffe819 */
[C---:B------:R-:W-:Y:S01]  /*56e0*/  IMAD.SHL.U32 R32, R0.reuse, 0x2, RZ ;  /* 0x0000000200207824 */ /* 0x040fe200078e00ff */
[----:B------:R-:W-:Y:S01]  /*56f0*/  LOP3.LUT R27, R0, 0x3, RZ, 0xc0, !PT ;  /* 0x00000003001b7812 */ /* 0x000fe200078ec0ff */
[----:B------:R-:W-:-:S02]  /*5700*/  IMAD.SHL.U32 R30, R24, 0x40, RZ ;  /* 0x00000040181e7824 */ /* 0x000fc400078e00ff */
[----:B------:R-:W-:Y:S02]  /*5710*/  IMAD R31, R24, -0x40, R31 ;  /* 0xffffffc0181f7824 */ /* 0x000fe400078e021f */
[----:B--2---:R-:W-:Y:S02]  /*5720*/  IMAD.SHL.U32 R29, R3, 0x80, RZ ;  /* 0x00000080031d7824 */ /* 0x004fe400078e00ff */
[----:B------:R0:W5:Y:S01]  /*5730*/  LDL.LU R3, [R1+0x90] ;  /* 0x0000900001037983 */ /* 0x0001620000300800 */
[----:B------:R-:W-:Y:S01]  /*5740*/  LOP3.LUT R43, R30, 0x40, R25, 0xe2, !PT ;  /* 0x000000401e2b7812 */ /* 0x000fe200078ee219 */
[----:B---3--:R-:W-:Y:S01]  /*5750*/  IMAD R42, R27, -0x2, R28 ;  /* 0xfffffffe1b2a7824 */ /* 0x008fe200078e021c */
[----:B------:R-:W-:Y:S01]  /*5760*/  ISETP.GE.AND P0, PT, R29, R28, PT ;  /* 0x0000001c1d00720c */ /* 0x000fe20003f06270 */
[C---:B----4-:R-:W-:Y:S02]  /*5770*/  IMAD.SHL.U32 R24, R2.reuse, 0x100, RZ ;  /* 0x0000010002187824 */ /* 0x050fe400078e00ff */
[----:B------:R-:W-:-:S02]  /*5780*/  IMAD.WIDE R38, R2, 0x100, RZ ;  /* 0x0000010002267825 */ /* 0x000fc400078e02ff */
[----:B------:R0:W5:Y:S04]  /*5790*/  LDL.LU R2, [R1+0x8c] ;  /* 0x00008c0001027983 */ /* 0x0001680000300800 */
[----:B------:R0:W5:Y:S01]  /*57a0*/  LDL.LU R0, [R1+0x88] ;  /* 0x0000880001007983 */ /* 0x0001620000300800 */
[----:B------:R-:W-:Y:S01]  /*57b0*/  ISETP.GE.OR P0, PT, R24, UR6, P0 ;  /* 0x0000000618007c0c */ /* 0x000fe20008706670 */
[----:B------:R-:W-:Y:S01]  /*57c0*/  IMAD.IADD R42, R42, 0x1, -R29 ;  /* 0x000000012a2a7824 */ /* 0x000fe200078e0a1d */
[----:B------:R-:W-:Y:S01]  /*57d0*/  IADD3 R41, -R24, UR6, R31 ;  /* 0x0000000618297c10 */ /* 0x000fe2000fffe11f */
[----:B------:R-:W-:Y:S01]  /*57e0*/  IMAD.MOV.U32 R40, RZ, RZ, -0x1 ;  /* 0xffffffffff287424 */ /* 0x000fe200078e00ff */
[----:B------:R-:W-:Y:S02]  /*57f0*/  LOP3.LUT R43, R38, R43, R26, 0xfe, !PT ;  /* 0x0000002b262b7212 */ /* 0x000fe400078efe1a */
[----:B------:R-:W-:-:S07]  /*5800*/  LOP3.LUT R32, R29, 0x6, R32, 0xf8, !PT ;  /* 0x000000061d207812 */ /* 0x000fce00078ef820 */
[----:B0-----:R-:W-:Y:S05]  /*5810*/  @P0 BRA `(.L_x_35) ;  /* 0x00000090000c0947 */ /* 0x001fea0003800000 */
[----:B------:R-:W0:Y:S01]  /*5820*/  LDC.64 R28, c[0x0][0x5c8] ;  /* 0x00017200ff1c7b82 */ /* 0x000e220000000a00 */
[----:B------:R-:W-:Y:S01]  /*5830*/  USHF.R.S32.HI UR7, URZ, 0x1f, UR12 ;  /* 0x0000001f3f077899 */ /* 0x000fe2000801140c */
[--C-:B------:R-:W-:Y:S01]  /*5840*/  SHF.R.S32.HI R33, RZ, 0x1f, R32.reuse ;  /* 0x0000001fff217819 */ /* 0x100fe20000011420 */
[----:B------:R-:W-:Y:S01]  /*5850*/  ULDC.64 UR10, c[0x0][0x5d0] ;  /* 0x00017400000a7ab9 */ /* 0x000fe20000000a00 */
[----:B------:R-:W-:Y:S01]  /*5860*/  BSSY B0, `(.L_x_35) ;  /* 0x00008fe000007945 */ /* 0x000fe20003800000 */
[----:B------:R-:W-:Y:S02]  /*5870*/  UIMAD UR6, UR7, UR10, URZ ;  /* 0x0000000a070672a4 */ /* 0x000fe4000f8e023f */
[----:B------:R-:W-:Y:S02]  /*5880*/  IMAD.U32 R27, RZ, RZ, UR10 ;  /* 0x0000000aff1b7e24 */ /* 0x000fe4000f8e00ff */
[----:B------:R-:W-:Y:S02]  /*5890*/  UIMAD UR6, UR12, UR11, UR6 ;  /* 0x0000000b0c0672a4 */ /* 0x000fe4000f8e0206 */
[----:B------:R-:W-:Y:S01]  /*58a0*/  IMAD.WIDE.U32 R26, R27, UR12, R32 ;  /* 0x0000000c1b1a7c25 */ /* 0x000fe2000f8e0020 */
[----:B------:R-:W-:-:S03]  /*58b0*/  ULDC.64 UR10, c[0x0][0x5c0] ;  /* 0x00017000000a7ab9 */ /* 0x000fc60000000a00 */
[----:B------:R-:W-:Y:S02]  /*58c0*/  VIADD R27, R27, UR6 ;  /* 0x000000061b1b7c36 */ /* 0x000fe40008000000 */
[-C--:B0-----:R-:W-:Y:S01]  /*58d0*/  IMAD R24, R39, R28.reuse, RZ ;  /* 0x0000001c27187224 */ /* 0x081fe200078e02ff */
[----:B------:R-:W-:Y:S01]  /*58e0*/  SHF.L.U64.HI R34, R28, 0x3, R29 ;  /* 0x000000031c227819 */ /* 0x000fe2000001021d */
[----:B------:R-:W-:-:S04]  /*58f0*/  IMAD.WIDE.U32 R26, R43, R28, R26 ;  /* 0x0000001c2b1a7225 */ /* 0x000fc800078e001a */
[----:B------:R-:W-:Y:S01]  /*5900*/  IMAD R25, R43, R29, R24 ;  /* 0x0000001d2b197224 */ /* 0x000fe200078e0218 */
[----:B------:R-:W-:Y:S01]  /*5910*/  IADD3 R24, P2, R26, UR10, RZ ;  /* 0x0000000a1a187c10 */ /* 0x000fe2000ff5e0ff */
[C---:B------:R-:W-:Y:S01]  /*5920*/  IMAD.SHL.U32 R35, R28.reuse, 0x8, RZ ;  /* 0x000000081c237824 */ /* 0x040fe200078e00ff */
[----:B------:R-:W-:Y:S01]  /*5930*/  LEA R30, P3, R28, R26, 0x7 ;  /* 0x0000001a1c1e7211 */ /* 0x000fe200078638ff */
[----:B------:R-:W-:-:S03]  /*5940*/  IMAD.IADD R27, R27, 0x1, R25 ;  /* 0x000000011b1b7824 */ /* 0x000fc600078e0219 */
[----:B------:R-:W-:Y:S02]  /*5950*/  IADD3 R26, P1, P0, R26, UR10, R35 ;  /* 0x0000000a1a1a7c10 */ /* 0x000fe4000f83e023 */
[----:B------:R-:W-:Y:S02]  /*5960*/  IADD3.X R25, R27, UR11, RZ, P2, !PT ;  /* 0x0000000b1b197c10 */ /* 0x000fe400097fe4ff */
[----:B------:R-:W-:Y:S02]  /*5970*/  FSETP.NEU.AND P2, PT, RZ, UR21, PT ;  /* 0x00000015ff007c0b */ /* 0x000fe4000bf4d000 */
[----:B------:R-:W-:Y:S02]  /*5980*/  LEA.HI.X R31, R28, R27, R29, 0x7, P3 ;  /* 0x0000001b1c1f7211 */ /* 0x000fe400018f3c1d */
[C---:B------:R-:W-:Y:S02]  /*5990*/  IADD3 R28, P3, R30.reuse, UR10, RZ ;  /* 0x0000000a1e1c7c10 */ /* 0x040fe4000ff7e0ff */
[----:B------:R-:W-:-:S02]  /*59a0*/  IADD3 R30, P5, P6, R30, UR10, R35 ;  /* 0x0000000a1e1e7c10 */ /* 0x000fc4000febe023 */
[----:B------:R-:W-:Y:S02]  /*59b0*/  IADD3.X R29, R31, UR11, RZ, P3, !PT ;  /* 0x0000000b1f1d7c10 */ /* 0x000fe40009ffe4ff */
[--C-:B------:R-:W-:Y:S02]  /*59c0*/  IADD3.X R27, R27, UR11, R34.reuse, P1, P0 ;  /* 0x0000000b1b1b7c10 */ /* 0x100fe40008fe0422 */
[----:B------:R-:W-:Y:S01]  /*59d0*/  IADD3.X R31, R31, UR11, R34, P5, P6 ;  /* 0x0000000b1f1f7c10 */ /* 0x000fe2000afec422 */
[----:B------:R-:W-:Y:S06]  /*59e0*/  @!P2 BRA `(.L_x_36) ;  /* 0x0000006c0014a947 */ /* 0x000fec0003800000 */
[----:B------:R-:W-:Y:S01]  /*59f0*/  ULDC.64 UR10, c[0x0][0x5b8] ;  /* 0x00016e00000a7ab9 */ /* 0x000fe20000000a00 */
[----:B------:R-:W-:Y:S01]  /*5a00*/  ISETP.GE.AND P0, PT, R41, 0x1, PT ;  /* 0x000000012900780c */ /* 0x000fe20003f06270 */
[----:B------:R-:W-:Y:S02]  /*5a10*/  UIMAD UR6, UR7, UR10, URZ ;  /* 0x0000000a070672a4 */ /* 0x000fe4000f8e023f */
[----:B------:R-:W-:Y:S01]  /*5a20*/  IMAD.U32 R35, RZ, RZ, UR10 ;  /* 0x0000000aff237e24 */ /* 0x000fe2000f8e00ff */
[----:B------:R-:W-:Y:S01]  /*5a30*/  BSSY B1, `(.L_x_37) ;  /* 0x0000010000017945 */ /* 0x000fe20003800000 */
[----:B------:R-:W-:Y:S01]  /*5a40*/  ISETP.LT.OR P3, PT, R42, 0x1, !P0 ;  /* 0x000000012a00780c */ /* 0x000fe20004761670 */
[----:B------:R-:W-:Y:S02]  /*5a50*/  UIMAD UR6, UR12, UR11, UR6 ;  /* 0x0000000b0c0672a4 */ /* 0x000fe4000f8e0206 */
[----:B------:R-:W-:Y:S01]  /*5a60*/  IMAD.WIDE.U32 R32, R35, UR12, R32 ;  /* 0x0000000c23207c25 */ /* 0x000fe2000f8e0020 */
[----:B------:R-:W-:-:S03]  /*5a70*/  ULDC.64 UR10, c[0x0][0x5a8] ;  /* 0x00016a00000a7ab9 */ /* 0x000fc60000000a00 */
[----:B------:R-:W-:Y:S02]  /*5a80*/  IMAD.MOV.U32 R36, RZ, RZ, R32 ;  /* 0x000000ffff247224 */ /* 0x000fe400078e0020 */
[----:B------:R-:W-:Y:S01]  /*5a90*/  VIADD R37, R33, UR6 ;  /* 0x0000000621257c36 */ /* 0x000fe20008000000 */
[----:B------:R-:W-:Y:S02]  /*5aa0*/  ULDC.64 UR6, c[0x0][0x5b0] ;  /* 0x00016c0000067ab9 */ /* 0x000fe40000000a00 */
[----:B------:R-:W-:Y:S02]  /*5ab0*/  IMAD R34, R39, UR6, RZ ;  /* 0x0000000627227c24 */ /* 0x000fe4000f8e02ff */
[----:B------:R-:W-:-:S04]  /*5ac0*/  IMAD.WIDE.U32 R32, R43, UR6, R36 ;  /* 0x000000062b207c25 */ /* 0x000fc8000f8e0024 */
[--C-:B------:R-:W-:Y:S01]  /*5ad0*/  IMAD R35, R43, UR7, R34.reuse ;  /* 0x000000072b237c24 */ /* 0x100fe2000f8e0222 */
[----:B------:R-:W-:Y:S02]  /*5ae0*/  IADD3 R32, P1, R32, UR10, RZ ;  /* 0x0000000a20207c10 */ /* 0x000fe4000ff3e0ff */
[----:B------:R-:W-:Y:S02]  /*5af0*/  PRMT R34, RZ, 0x7610, R34 ;  /* 0x00007610ff227816 */ /* 0x000fe40000000022 */
[----:B------:R-:W-:Y:S01]  /*5b00*/  IADD3.X R33, R33, UR11, R35, P1, !PT ;  /* 0x0000000b21217c10 */ /* 0x000fe20008ffe423 */
[----:B------:R-:W-:Y:S08]  /*5b10*/  @P3 BRA `(.L_x_38) ;  /* 0x0000000000043947 */ /* 0x000ff00003800000 */
[----:B------:R0:W5:Y:S02]  /*5b20*/  LDG.E.U8 R34, desc[UR14][R32.64] ;  /* 0x0000000e20227981 */ /* 0x000164000c1e1100 */
.L_x_38:
[----:B------:R-:W-:Y:S05]  /*5b30*/  BSYNC B1 ;  /* 0x0000000000017941 */ /* 0x000fea0003800000 */
.L_x_37:
[----:B-----5:R-:W-:Y:S01]  /*5b40*/  LOP3.LUT R34, R34, 0xff, RZ, 0xc0, !PT ;  /* 0x000000ff22227812 */ /* 0x020fe200078ec0ff */
[----:B------:R-:W-:Y:S01]  /*5b50*/  BSSY B1, `(.L_x_39) ;  /* 0x000000b000017945 */ /* 0x000fe20003800000 */
[----:B------:R-:W-:Y:S02]  /*5b60*/  ISETP.LT.OR P2, PT, R42, 0x2, !P0 ;  /* 0x000000022a00780c */ /* 0x000fe40004741670 */
[----:B------:R-:W-:-:S05]  /*5b70*/  F2FP.F16.E4M3.UNPACK_B R34, R34 ;  /* 0x00000022ff22723e */ /* 0x000fca00020006ff */
[----:B------:R-:W-:-:S05]  /*5b80*/  HADD2.F32 R34, -RZ, R34.H0_H0 ;  /* 0x20000022ff227230 */ /* 0x000fca0000004100 */
[----:B------:R-:W-:Y:S01]  /*5b90*/  FMUL R35, R34, UR21 ;  /* 0x0000001522237c20 */ /* 0x000fe20008400000 */
[----:B------:R-:W-:-:S03]  /*5ba0*/  PRMT R34, RZ, 0x7610, R34 ;  /* 0x00007610ff227816 */ /* 0x000fc60000000022 */
[----:B------:R-:W-:-:S05]  /*5bb0*/  FFMA R35, R228, UR20, R35 ;  /* 0x00000014e4237c23 */ /* 0x000fca0008000023 */
[----:B------:R-:W-:-:S05]  /*5bc0*/  F2FP.SATFINITE.E4M3.F32.PACK_AB_MERGE_C R35, RZ, R35, RZ ;  /* 0x00000023ff23723e */ /* 0x000fca00048070ff */
[----:B------:R2:W-:Y:S01]  /*5bd0*/  @!P3 STG.E.U8 desc[UR14][R24.64], R35 ;  /* 0x000000231800b986 */ /* 0x0005e2000c10110e */
[----:B------:R-:W-:Y:S05]  /*5be0*/  @P2 BRA `(.L_x_40) ;  /* 0x0000000000042947 */ /* 0x000fea0003800000 */
[----:B------:R3:W5:Y:S02]  /*5bf0*/  LDG.E.U8 R34, desc[UR14][R32.64+0x1] ;  /* 0x0000010e20227981 */ /* 0x000764000c1e1100 */
.L_x_40:
[----:B------:R-:W-:Y:S05]  /*5c00*/  BSYNC B1 ;  /* 0x0000000000017941 */ /* 0x000fea0003800000 */
.L_x_39:
[----:B-----5:R-:W-:Y:S01]  /*5c10*/  LOP3.LUT R34, R34, 0xff, RZ, 0xc0, !PT ;  /* 0x000000ff22227812 */ /* 0x020fe200078ec0ff */
[----:B------:R-:W-:Y:S01]  /*5c20*/  BSSY B1, `(.L_x_41) ;  /* 0x0000013000017945 */ /* 0x000fe20003800000 */
[----:B------:R-:W-:Y:S02]  /*5c30*/  IADD3 R45, P1, R43, 0x8, RZ ;  /* 0x000000082b2d7810 */ /* 0x000fe40007f3e0ff */
[----:B------:R-:W-:-:S03]  /*5c40*/  F2FP.F16.E4M3.UNPACK_B R34, R34 ;  /* 0x00000022ff22723e */ /* 0x000fc600020006ff */
[----:B--2---:R-:W-:Y:S01]  /*5c50*/  IMAD.X R35, RZ, RZ, R39, P1 ;  /* 0x000000ffff237224 */ /* 0x004fe200008e0627 */
[----:B------:R-:W-:Y:S01]  /*5c60*/  ISETP.GE.AND P1, PT, R41, 0x9, PT ;  /* 0x000000092900780c */ /* 0x000fe20003f26270 */
[----:B------:R-:W-:Y:S02]  /*5c70*/  HADD2.F32 R34, -RZ, R34.H0_H0 ;  /* 0x20000022ff227230 */ /* 0x000fe40000004100 */
[----:B------:R-:W-:Y:S01]  /*5c80*/  IMAD R46, R35, UR6, RZ ;  /* 0x00000006232e7c24 */ /* 0x000fe2000f8e02ff */
[----:B------:R-:W-:Y:S02]  /*5c90*/  ISETP.LT.OR P5, PT, R42, 0x1, !P1 ;  /* 0x000000012a00780c */ /* 0x000fe40004fa1670 */
[----:B------:R-:W-:Y:S01]  /*5ca0*/  FMUL R44, R34, UR21 ;  /* 0x00000015222c7c20 */ /* 0x000fe20008400000 */
[----:B------:R-:W-:-:S04]  /*5cb0*/  IMAD.WIDE.U32 R34, R45, UR6, R36 ;  /* 0x000000062d227c25 */ /* 0x000fc8000f8e0024 */
[----:B------:R-:W-:Y:S01]  /*5cc0*/  FFMA R44, R227, UR20, R44 ;  /* 0x00000014e32c7c23 */ /* 0x000fe2000800002c */
[----:B------:R-:W-:Y:S01]  /*5cd0*/  IMAD R45, R45, UR7, R46 ;  /* 0x000000072d2d7c24 */ /* 0x000fe2000f8e022e */
[----:B------:R-:W-:-:S03]  /*5ce0*/  IADD3 R34, P3, R34, UR10, RZ ;  /* 0x0000000a22227c10 */ /* 0x000fc6000ff7e0ff */
[----:B------:R-:W-:Y:S02]  /*5cf0*/  F2FP.SATFINITE.E4M3.F32.PACK_AB_MERGE_C R47, RZ, R44, RZ ;  /* 0x0000002cff2f723e */ /* 0x000fe400048070ff */
[----:B------:R-:W-:Y:S02]  /*5d00*/  IADD3.X R35, R35, UR11, R45, P3, !PT ;  /* 0x0000000b23237c10 */ /* 0x000fe40009ffe42d */
[----:B------:R-:W-:Y:S01]  /*5d10*/  PRMT R44, RZ, 0x7610, R44 ;  /* 0x00007610ff2c7816 */ /* 0x000fe2000000002c */
[----:B------:R2:W-:Y:S01]  /*5d20*/  @!P2 STG.E.U8 desc[UR14][R24.64+0x1], R47 ;  /* 0x0000012f1800a986 */ /* 0x0005e2000c10110e */
[----:B------:R-:W-:Y:S05]  /*5d30*/  @P5 BRA `(.L_x_42) ;  /* 0x0000000000045947 */ /* 0x000fea0003800000 */
[----:B------:R4:W5:Y:S02]  /*5d40*/  LDG.E.U8 R44, desc[UR14][R34.64] ;  /* 0x0000000e222c7981 */ /* 0x000964000c1e1100 */
.L_x_42:
[----:B------:R-:W-:Y:S05]  /*5d50*/  BSYNC B1 ;  /* 0x0000000000017941 */ /* 0x000fea0003800000 */
.L_x_41:
        /* <DEDUP_REMOVED lines=12> */
.L_x_44:
[----:B------:R-:W-:Y:S05]  /*5e20*/  BSYNC B1 ;  /* 0x0000000000017941 */ /* 0x000fea0003800000 */
.L_x_43:
[----:B-----5:R-:W-:Y:S01]  /*5e30*/  LOP3.LUT R44, R44, 0xff, RZ, 0xc0, !PT ;  /* 0x000000ff2c2c7812 */ /* 0x020fe200078ec0ff */
[----:B------:R-:W-:Y:S01]  /*5e40*/  BSSY B1, `(.L_x_45) ;  /* 0x000000b000017945 */ /* 0x000fe20003800000 */
[----:B------:R-:W-:Y:S02]  /*5e50*/  ISETP.LT.OR P3, PT, R42, 0x9, !P0 ;  /* 0x000000092a00780c */ /* 0x000fe40004761670 */
[----:B------:R-:W-:-:S05]  /*5e60*/  F2FP.F16.E4M3.UNPACK_B R44, R44 ;  /* 0x0000002cff2c723e */ /* 0x000fca00020006ff */
[----:B------:R-:W-:-:S05]  /*5e70*/  HADD2.F32 R44, -RZ, R44.H0_H0 ;  /* 0x2000002cff2c7230 */ /* 0x000fca0000004100 */
[----:B------:R-:W-:-:S04]  /*5e80*/  FMUL R44, R44, UR21 ;  /* 0x000000152c2c7c20 */ /* 0x000fc80008400000 */
[----:B------:R-:W-:-:S05]  /*5e90*/  FFMA R44, R225, UR20, R44 ;  /* 0x00000014e12c7c23 */ /* 0x000fca000800002c */
[----:B0-----:R-:W-:Y:S02]  /*5ea0*/  F2FP.SATFINITE.E4M3.F32.PACK_AB_MERGE_C R45, RZ, R44, RZ ;  /* 0x0000002cff2d723e */ /* 0x001fe400048070ff */
[----:B------:R-:W-:-:S03]  /*5eb0*/  PRMT R44, RZ, 0x7610, R44 ;  /* 0x00007610ff2c7816 */ /* 0x000fc6000000002c */
[----:B------:R0:W-:Y:S01]  /*5ec0*/  @!P2 STG.E.U8 desc[UR14][R26.64+0x1], R45 ;  /* 0x0000012d1a00a986 */ /* 0x0001e2000c10110e */
[----:B------:R-:W-:Y:S05]  /*5ed0*/  @P3 BRA `(.L_x_46) ;  /* 0x0000000000043947 */ /* 0x000fea0003800000 */
[----:B------:R0:W5:Y:S02]  /*5ee0*/  LDG.E.U8 R44, desc[UR14][R32.64+0x8] ;  /* 0x0000080e202c7981 */ /* 0x000164000c1e1100 */
.L_x_46:
[----:B------:R-:W-:Y:S05]  /*5ef0*/  BSYNC B1 ;  /* 0x0000000000017941 */ /* 0x000fea0003800000 */
.L_x_45:
[----:B-----5:R-:W-:Y:S01]  /*5f00*/  LOP3.LUT R44, R44, 0xff, RZ, 0xc0, !PT ;  /* 0x000000ff2c2c7812 */ /* 0x020fe200078ec0ff */
[----:B------:R-:W-:Y:S01]  /*5f10*/  BSSY B1, `(.L_x_47) ;  /* 0x000000b000017945 */ /* 0x000fe20003800000 */
[----:B------:R-:W-:Y:S02]  /*5f20*/  ISETP.LT.OR P2, PT, R42, 0xa, !P0 ;  /* 0x0000000a2a00780c */ /* 0x000fe40004741670 */
[----:B------:R-:W-:-:S05]  /*5f30*/  F2FP.F16.E4M3.UNPACK_B R44, R44 ;  /* 0x0000002cff2c723e */ /* 0x000fca00020006ff */
[----:B------:R-:W-:-:S05]  /*5f40*/  HADD2.F32 R44, -RZ, R44.H0_H0 ;  /* 0x2000002cff2c7230 */ /* 0x000fca0000004100 */
[----:B0-----:R-:W-:Y:S01]  /*5f50*/  FMUL R45, R44, UR21 ;  /* 0x000000152c2d7c20 */ /* 0x001fe20008400000 */
[----:B------:R-:W-:-:S03]  /*5f60*/  PRMT R44, RZ, 0x7610, R44 ;  /* 0x00007610ff2c7816 */ /* 0x000fc6000000002c */
[----:B------:R-:W-:-:S05]  /*5f70*/  FFMA R45, R224, UR20, R45 ;  /* 0x00000014e02d7c23 */ /* 0x000fca000800002d */
[----:B------:R-:W-:-:S05]  /*5f80*/  F2FP.SATFINITE.E4M3.F32.PACK_AB_MERGE_C R45, RZ, R45, RZ ;  /* 0x0000002dff2d723e */ /* 0x000fca00048070ff */
[----:B------:R0:W-:Y:S01]  /*5f90*/  @!P3 STG.E.U8 desc[UR14][R24.64+0x8], R45 ;  /* 0x0000082d1800b986 */ /* 0x0001e2000c10110e */
[----:B------:R-:W-:Y:S05]  /*5fa0*/  @P2 BRA `(.L_x_48) ;  /* 0x0000000000042947 */ /* 0x000fea0003800000 */
[----:B------:R0:W5:Y:S02]  /*5fb0*/  LDG.E.U8 R44, desc[UR14][R32.64+0x9] ;  /* 0x0000090e202c7981 */ /* 0x000164000c1e1100 */
.L_x_48:
[----:B------:R-:W-:Y:S05]  /*5fc0*/  BSYNC B1 ;  /* 0x0000000000017941 */ /* 0x000fea0003800000 */
.L_x_47:
        /* <DEDUP_REMOVED lines=12> */
.L_x_50:
[----:B------:R-:W-:Y:S05]  /*6090*/  BSYNC B1 ;  /* 0x0000000000017941 */ /* 0x000fea0003800000 */
.L_x_49:
        /* <DEDUP_REMOVED lines=12> */
.L_x_52:
[----:B------:R-:W-:Y:S05]  /*6160*/  BSYNC B1 ;  /* 0x0000000000017941 */ /* 0x000fea0003800000 */
.L_x_51:
        /* <DEDUP_REMOVED lines=12> */
.L_x_54:
[----:B------:R-:W-:Y:S05]  /*6230*/  BSYNC B1 ;  /* 0x0000000000017941 */ /* 0x000fea0003800000 */
.L_x_53:
        /* <DEDUP_REMOVED lines=12> */
.L_x_56:
[----:B------:R-:W-:Y:S05]  /*6300*/  BSYNC B1 ;  /* 0x0000000000017941 */ /* 0x000fea0003800000 */
.L_x_55:
        /* <DEDUP_REMOVED lines=12> */
.L_x_58:
[----:B------:R-:W-:Y:S05]  /*63d0*/  BSYNC B1 ;  /* 0x0000000000017941 */ /* 0x000fea0003800000 */
.L_x_57:
        /* <DEDUP_REMOVED lines=12> */
.L_x_60:
[----:B------:R-:W-:Y:S05]  /*64a0*/  BSYNC B1 ;  /* 0x0000000000017941 */ /* 0x000fea0003800000 */
.L_x_59:
        /* <DEDUP_REMOVED lines=12> */
.L_x_62:
[----:B------:R-:W-:Y:S05]  /*6570*/  BSYNC B1 ;  /* 0x0000000000017941 */ /* 0x000fea0003800000 */
.L_x_61:
        /* <DEDUP_REMOVED lines=12> */
.L_x_64:
[----:B------:R-:W-:Y:S05]  /*6640*/  BSYNC B1 ;  /* 0x0000000000017941 */ /* 0x000fea0003800000 */
.L_x_63:
        /* <DEDUP_REMOVED lines=12> */
.L_x_66:
[----:B------:R-:W-:Y:S05]  /*6710*/  BSYNC B1 ;  /* 0x0000000000017941 */ /* 0x000fea0003800000 */
.L_x_65:
        /* <DEDUP_REMOVED lines=12> */
.L_x_68:
[----:B------:R-:W-:Y:S05]  /*67e0*/  BSYNC B1 ;  /* 0x0000000000017941 */ /* 0x000fea0003800000 */
.L_x_67:
        /* <DEDUP_REMOVED lines=12> */
.L_x_70:
[----:B------:R-:W-:Y:S05]  /*68b0*/  BSYNC B1 ;  /* 0x0000000000017941 */ /* 0x000fea0003800000 */
.L_x_69:
        /* <DEDUP_REMOVED lines=12> */
.L_x_72:
[----:B------:R-:W-:Y:S05]  /*6980*/  BSYNC B1 ;  /* 0x0000000000017941 */ /* 0x000fea0003800000 */
.L_x_71:
        /* <DEDUP_REMOVED lines=12> */
.L_x_74:
[----:B------:R-:W-:Y:S05]  /*6a50*/  BSYNC B1 ;  /* 0x0000000000017941 */ /* 0x000fea0003800000 */
.L_x_73:
        /* <DEDUP_REMOVED lines=12> */
.L_x_76:
[----:B------:R-:W-:Y:S05]  /*6b20*/  BSYNC B1 ;  /* 0x0000000000017941 */ /* 0x000fea0003800000 */
.L_x_75:
        /* <DEDUP_REMOVED lines=12> */
.L_x_78:
[----:B------:R-:W-:Y:S05]  /*6bf0*/  BSYNC B1 ;  /* 0x0000000000017941 */ /* 0x000fea0003800000 */
.L_x_77:
        /* <DEDUP_REMOVED lines=12> */
.L_x_80:
[----:B------:R-:W-:Y:S05]  /*6cc0*/  BSYNC B1 ;  /* 0x0000000000017941 */ /* 0x000fea0003800000 */
.L_x_79:
        /* <DEDUP_REMOVED lines=12> */
.L_x_82:
[----:B------:R-:W-:Y:S05]  /*6d90*/  BSYNC B1 ;  /* 0x0000000000017941 */ /* 0x000fea0003800000 */
.L_x_81:
        /* <DEDUP_REMOVED lines=12> */
.L_x_84:
[----:B------:R-:W-:Y:S05]  /*6e60*/  BSYNC B1 ;  /* 0x0000000000017941 */ /* 0x000fea0003800000 */
.L_x_83:
        /* <DEDUP_REMOVED lines=12> */
.L_x_86:
[----:B------:R-:W-:Y:S05]  /*6f30*/  BSYNC B1 ;  /* 0x0000000000017941 */ /* 0x000fea0003800000 */
.L_x_85:
        /* <DEDUP_REMOVED lines=12> */
.L_x_88:
[----:B------:R-:W-:Y:S05]  /*7000*/  BSYNC B1 ;  /* 0x0000000000017941 */ /* 0x000fea0003800000 */
.L_x_87:
        /* <DEDUP_REMOVED lines=12> */
.L_x_90:
[----:B------:R-:W-:Y:S05]  /*70d0*/  BSYNC B1 ;  /* 0x0000000000017941 */ /* 0x000fea0003800000 */
.L_x_89:
        /* <DEDUP_REMOVED lines=12> */
.L_x_92:
[----:B------:R-:W-:Y:S05]  /*71a0*/  BSYNC B1 ;  /* 0x0000000000017941 */ /* 0x000fea0003800000 */
.L_x_91:
        /* <DEDUP_REMOVED lines=12> */
.L_x_94:
[----:B------:R-:W-:Y:S05]  /*7270*/  BSYNC B1 ;  /* 0x0000000000017941 */ /* 0x000fea0003800000 */
.L_x_93:
        /* <DEDUP_REMOVED lines=12> */
.L_x_96:
[----:B------:R-:W-:Y:S05]  /*7340*/  BSYNC B1 ;  /* 0x0000000000017941 */ /* 0x000fea0003800000 */
.L_x_95:
        /* <DEDUP_REMOVED lines=12> */
.L_x_98:
[----:B------:R-:W-:Y:S05]  /*7410*/  BSYNC B1 ;  /* 0x0000000000017941 */ /* 0x000fea0003800000 */
.L_x_97:
        /* <DEDUP_REMOVED lines=12> */
.L_x_100:
[----:B------:R-:W-:Y:S05]  /*74e0*/  BSYNC B1 ;  /* 0x0000000000017941 */ /* 0x000fea0003800000 */
.L_x_99:
        /* <DEDUP_REMOVED lines=12> */
.L_x_102:
[----:B------:R-:W-:Y:S05]  /*75b0*/  BSYNC B1 ;  /* 0x0000000000017941 */ /* 0x000fea0003800000 */
.L_x_101:
        /* <DEDUP_REMOVED lines=12> */
.L_x_104:
[----:B------:R-:W-:Y:S05]  /*7680*/  BSYNC B1 ;  /* 0x0000000000017941 */ /* 0x000fea0003800000 */
.L_x_103:
        /* <DEDUP_REMOVED lines=12> */
.L_x_106:
[----:B------:R-:W-:Y:S05]  /*7750*/  BSYNC B1 ;  /* 0x0000000000017941 */ /* 0x000fea0003800000 */
.L_x_105:
        /* <DEDUP_REMOVED lines=12> */
.L_x_108:
[----:B------:R-:W-:Y:S05]  /*7820*/  BSYNC B1 ;  /* 0x0000000000017941 */ /* 0x000fea0003800000 */
.L_x_107:
        /* <DEDUP_REMOVED lines=12> */
.L_x_110:
[----:B------:R-:W-:Y:S05]  /*78f0*/  BSYNC B1 ;  /* 0x0000000000017941 */ /* 0x000fea0003800000 */
.L_x_109:
        /* <DEDUP_REMOVED lines=12> */
.L_x_112:
[----:B------:R-:W-:Y:S05]  /*79c0*/  BSYNC B1 ;  /* 0x0000000000017941 */ /* 0x000fea0003800000 */
.L_x_111:
        /* <DEDUP_REMOVED lines=12> */
.L_x_114:
[----:B------:R-:W-:Y:S05]  /*7a90*/  BSYNC B1 ;  /* 0x0000000000017941 */ /* 0x000fea0003800000 */
.L_x_113:
        /* <DEDUP_REMOVED lines=12> */
.L_x_116:
[----:B------:R-:W-:Y:S05]  /*7b60*/  BSYNC B1 ;  /* 0x0000000000017941 */ /* 0x000fea0003800000 */
.L_x_115:
        /* <DEDUP_REMOVED lines=12> */
.L_x_118:
[----:B------:R-:W-:Y:S05]  /*7c30*/  BSYNC B1 ;  /* 0x0000000000017941 */ /* 0x000fea0003800000 */
.L_x_117:
        /* <DEDUP_REMOVED lines=12> */
.L_x_120:
[----:B------:R-:W-:Y:S05]  /*7d00*/  BSYNC B1 ;  /* 0x0000000000017941 */ /* 0x000fea0003800000 */
.L_x_119:
        /* <DEDUP_REMOVED lines=12> */
.L_x_122:
[----:B------:R-:W-:Y:S05]  /*7dd0*/  BSYNC B1 ;  /* 0x0000000000017941 */ /* 0x000fea0003800000 */
.L_x_121:
        /* <DEDUP_REMOVED lines=12> */
.L_x_124:
[----:B------:R-:W-:Y:S05]  /*7ea0*/  BSYNC B1 ;  /* 0x0000000000017941 */ /* 0x000fea0003800000 */
.L_x_123:
        /* <DEDUP_REMOVED lines=12> */
.L_x_126:
[----:B------:R-:W-:Y:S05]  /*7f70*/  BSYNC B1 ;  /* 0x0000000000017941 */ /* 0x000fea0003800000 */
.L_x_125:
        /* <DEDUP_REMOVED lines=12> */
.L_x_128:
[----:B------:R-:W-:Y:S05]  /*8040*/  BSYNC B1 ;  /* 0x0000000000017941 */ /* 0x000fea0003800000 */
.L_x_127:
        /* <DEDUP_REMOVED lines=12> */
.L_x_130:
[----:B------:R-:W-:Y:S05]  /*8110*/  BSYNC B1 ;  /* 0x0000000000017941 */ /* 0x000fea0003800000 */
.L_x_129:
        /* <DEDUP_REMOVED lines=12> */
.L_x_132:
[----:B------:R-:W-:Y:S05]  /*81e0*/  BSYNC B1 ;  /* 0x0000000000017941 */ /* 0x000fea0003800000 */
.L_x_131:
        /* <DEDUP_REMOVED lines=12> */
.L_x_134:
[----:B------:R-:W-:Y:S05]  /*82b0*/  BSYNC B1 ;  /* 0x0000000000017941 */ /* 0x000fea0003800000 */
.L_x_133:
        /* <DEDUP_REMOVED lines=12> */
.L_x_136:
[----:B------:R-:W-:Y:S05]  /*8380*/  BSYNC B1 ;  /* 0x0000000000017941 */ /* 0x000fea0003800000 */
.L_x_135:
        /* <DEDUP_REMOVED lines=12> */
.L_x_138:
[----:B------:R-:W-:Y:S05]  /*8450*/  BSYNC B1 ;  /* 0x0000000000017941 */ /* 0x000fea0003800000 */
.L_x_137:
        /* <DEDUP_REMOVED lines=12> */
.L_x_140:
[----:B------:R-:W-:Y:S05]  /*8520*/  BSYNC B1 ;  /* 0x0000000000017941 */ /* 0x000fea0003800000 */
.L_x_139:
        /* <DEDUP_REMOVED lines=12> */
.L_x_142:
[----:B------:R-:W-:Y:S05]  /*85f0*/  BSYNC B1 ;  /* 0x0000000000017941 */ /* 0x000fea0003800000 */
.L_x_141:
        /* <DEDUP_REMOVED lines=12> */
.L_x_144:
[----:B------:R-:W-:Y:S05]  /*86c0*/  BSYNC B1 ;  /* 0x0000000000017941 */ /* 0x000fea0003800000 */
.L_x_143:
        /* <DEDUP_REMOVED lines=12> */
.L_x_146:
[----:B------:R-:W-:Y:S05]  /*8790*/  BSYNC B1 ;  /* 0x0000000000017941 */ /* 0x000fea0003800000 */
.L_x_145:
        /* <DEDUP_REMOVED lines=12> */
.L_x_148:
[----:B------:R-:W-:Y:S05]  /*8860*/  BSYNC B1 ;  /* 0x0000000000017941 */ /* 0x000fea0003800000 */
.L_x_147:
        /* <DEDUP_REMOVED lines=12> */
.L_x_150:
[----:B------:R-:W-:Y:S05]  /*8930*/  BSYNC B1 ;  /* 0x0000000000017941 */ /* 0x000fea0003800000 */
.L_x_149:
        /* <DEDUP_REMOVED lines=12> */
.L_x_152:
[----:B------:R-:W-:Y:S05]  /*8a00*/  BSYNC B1 ;  /* 0x0000000000017941 */ /* 0x000fea0003800000 */
.L_x_151:
        /* <DEDUP_REMOVED lines=12> */
.L_x_154:
[----:B------:R-:W-:Y:S05]  /*8ad0*/  BSYNC B1 ;  /* 0x0000000000017941 */ /* 0x000fea0003800000 */
.L_x_153:
        /* <DEDUP_REMOVED lines=12> */
.L_x_156:
[----:B------:R-:W-:Y:S05]  /*8ba0*/  BSYNC B1 ;  /* 0x0000000000017941 */ /* 0x000fea0003800000 */
.L_x_155:
        /* <DEDUP_REMOVED lines=12> */
.L_x_158:
[----:B------:R-:W-:Y:S05]  /*8c70*/  BSYNC B1 ;  /* 0x0000000000017941 */ /* 0x000fea0003800000 */
.L_x_157:
        /* <DEDUP_REMOVED lines=12> */
.L_x_160:
[----:B------:R-:W-:Y:S05]  /*8d40*/  BSYNC B1 ;  /* 0x0000000000017941 */ /* 0x000fea0003800000 */
.L_x_159:
[----:B-----5:R-:W-:Y:S01]  /*8d50*/  LOP3.LUT R44, R44, 0xff, RZ, 0xc0, !PT ;  /* 0x000000ff2c2c7812 */ /* 0x020fe200078ec0ff */
[----:B------:R-:W-:Y:S01]  /*8d60*/  BSSY B1, `(.L_x_161) ;  /* 0x000000b000017945 */ /* 0x000fe20003800000 */
[----:B------:R-:W-:Y:S02]  /*8d70*/  ISETP.LT.OR P2, PT, R42, 0x79, !P1 ;  /* 0x000000792a00780c */ /* 0x000fe40004f41670 */
[----:B------:R-:W-:Y:S02]  /*8d80*/  F2FP.F16.E4M3.UNPACK_B R44, R44 ;  /* 0x0000002cff2c723e */ /* 0x000fe400020006ff */
[----:B0--3--:R-:W-:-:S03]  /*8d90*/  PRMT R32, RZ, 0x7610, R32 ;  /* 0x00007610ff207816 */ /* 0x009fc60000000020 */
[----:B------:R-:W-:-:S05]  /*8da0*/  HADD2.F32 R44, -RZ, R44.H0_H0 ;  /* 0x2000002cff2c7230 */ /* 0x000fca0000004100 */
[----:B------:R-:W-:-:S04]  /*8db0*/  FMUL R44, R44, UR21 ;  /* 0x000000152c2c7c20 */ /* 0x000fc80008400000 */
[----:B------:R-:W-:-:S05]  /*8dc0*/  FFMA R44, R167, UR20, R44 ;  /* 0x00000014a72c7c23 */ /* 0x000fca000800002c */
[----:B------:R-:W-:-:S05]  /*8dd0*/  F2FP.SATFINITE.E4M3.F32.PACK_AB_MERGE_C R33, RZ, R44, RZ ;  /* 0x0000002cff21723e */ /* 0x000fca00048070ff */
[----:B------:R0:W-:Y:S01]  /*8de0*/  @!P0 STG.E.U8 desc[UR14][R24.64+0x79], R33 ;  /* 0x0000792118008986 */ /* 0x0001e2000c10110e */
[----:B------:R-:W-:Y:S05]  /*8df0*/  @P2 BRA `(.L_x_162) ;  /* 0x0000000000042947 */ /* 0x000fea0003800000 */
[----:B------:R3:W5:Y:S02]  /*8e00*/  LDG.E.U8 R32, desc[UR14][R34.64+0x78] ;  /* 0x0000780e22207981 */ /* 0x000764000c1e1100 */
.L_x_162:
[----:B------:R-:W-:Y:S05]  /*8e10*/  BSYNC B1 ;  /* 0x0000000000017941 */ /* 0x000fea0003800000 */
.L_x_161:
[----:B-----5:R-:W-:Y:S01]  /*8e20*/  LOP3.LUT R32, R32, 0xff, RZ, 0xc0, !PT ;  /* 0x000000ff20207812 */ /* 0x020fe200078ec0ff */
[----:B------:R-:W-:Y:S01]  /*8e30*/  BSSY B1, `(.L_x_163) ;  /* 0x000000b000017945 */ /* 0x000fe20003800000 */
[----:B------:R-:W-:Y:S02]  /*8e40*/  ISETP.LT.OR P1, PT, R42, 0x7a, !P1 ;  /* 0x0000007a2a00780c */ /* 0x000fe40004f21670 */
[----:B------:R-:W-:Y:S02]  /*8e50*/  F2FP.F16.E4M3.UNPACK_B R32, R32 ;  /* 0x00000020ff20723e */ /* 0x000fe400020006ff */
[----:B0-2---:R-:W-:-:S03]  /*8e60*/  PRMT R24, RZ, 0x7610, R24 ;  /* 0x00007610ff187816 */ /* 0x005fc60000000018 */
[----:B------:R-:W-:-:S05]  /*8e70*/  HADD2.F32 R32, -RZ, R32.H0_H0 ;  /* 0x20000020ff207230 */ /* 0x000fca0000004100 */
[----:B------:R-:W-:-:S04]  /*8e80*/  FMUL R25, R32, UR21 ;  /* 0x0000001520197c20 */ /* 0x000fc80008400000 */
[----:B------:R-:W-:-:S05]  /*8e90*/  FFMA R25, R166, UR20, R25 ;  /* 0x00000014a6197c23 */ /* 0x000fca0008000019 */
[----:B------:R-:W-:-:S05]  /*8ea0*/  F2FP.SATFINITE.E4M3.F32.PACK_AB_MERGE_C R25, RZ, R25, RZ ;  /* 0x00000019ff19723e */ /* 0x000fca00048070ff */
[----:B------:R0:W-:Y:S01]  /*8eb0*/  @!P2 STG.E.U8 desc[UR14][R26.64+0x78], R25 ;  /* 0x000078191a00a986 */ /* 0x0001e2000c10110e */
[----:B------:R-:W-:Y:S05]  /*8ec0*/  @P1 BRA `(.L_x_164) ;  /* 0x0000000000041947 */ /* 0x000fea0003800000 */
[----:B------:R2:W5:Y:S02]  /*8ed0*/  LDG.E.U8 R24, desc[UR14][R34.64+0x79] ;  /* 0x0000790e22187981 */ /* 0x000564000c1e1100 */
.L_x_164:
[----:B------:R-:W-:Y:S05]  /*8ee0*/  BSYNC B1 ;  /* 0x0000000000017941 */ /* 0x000fea0003800000 */
.L_x_163:
[----:B-----5:R-:W-:Y:S01]  /*8ef0*/  LOP3.LUT R24, R24, 0xff, RZ, 0xc0, !PT ;  /* 0x000000ff18187812 */ /* 0x020fe200078ec0ff */
[----:B------:R-:W-:Y:S01]  /*8f00*/  BSSY B1, `(.L_x_165) ;  /* 0x0000013000017945 */ /* 0x000fe20003800000 */
[----:B------:R-:W-:Y:S02]  /*8f10*/  IADD3 R33, P0, R43, 0x80, RZ ;  /* 0x000000802b217810 */ /* 0x000fe40007f1e0ff */
[----:B------:R-:W-:-:S03]  /*8f20*/  F2FP.F16.E4M3.UNPACK_B R24, R24 ;  /* 0x00000018ff18723e */ /* 0x000fc600020006ff */
[----:B0-----:R-:W-:Y:S01]  /*8f30*/  IMAD.X R25, RZ, RZ, R39, P0 ;  /* 0x000000ffff197224 */ /* 0x001fe200000e0627 */
[----:B------:R-:W-:Y:S01]  /*8f40*/  ISETP.GE.AND P0, PT, R41, 0x81, PT ;  /* 0x000000812900780c */ /* 0x000fe20003f06270 */
[----:B------:R-:W-:Y:S02]  /*8f50*/  HADD2.F32 R24, -RZ, R24.H0_H0 ;  /* 0x20000018ff187230 */ /* 0x000fe40000004100 */
[----:B--234-:R-:W-:Y:S01]  /*8f60*/  IMAD R34, R25, UR6, RZ ;  /* 0x0000000619227c24 */ /* 0x01cfe2000f8e02ff */
        /* <DEDUP_REMOVED lines=12> */
.L_x_166:
[----:B------:R-:W-:Y:S05]  /*9030*/  BSYNC B1 ;  /* 0x0000000000017941 */ /* 0x000fea0003800000 */
.L_x_165:
[----:B-----5:R-:W-:Y:S01]  /*9040*/  LOP3.LUT R32, R32, 0xff, RZ, 0xc0, !PT ;  /* 0x000000ff20207812 */ /* 0x020fe200078ec0ff */
[----:B------:R-:W-:Y:S01]  /*9050*/  BSSY B1, `(.L_x_167) ;  /* 0x000000b000017945 */ /* 0x000fe20003800000 */
[----:B------:R-:W-:Y:S02]  /*9060*/  ISETP.LT.OR P2, PT, R42, 0x2, !P0 ;  /* 0x000000022a00780c */ /* 0x000fe40004741670 */
[----:B------:R-:W-:Y:S02]  /*9070*/  F2FP.F16.E4M3.UNPACK_B R32, R32 ;  /* 0x00000020ff20723e */ /* 0x000fe400020006ff */
[----:B0-----:R-:W-:-:S03]  /*9080*/  PRMT R26, RZ, 0x7610, R26 ;  /* 0x00007610ff1a7816 */ /* 0x001fc6000000001a */
[----:B------:R-:W-:-:S05]  /*9090*/  HADD2.F32 R32, -RZ, R32.H0_H0 ;  /* 0x20000020ff207230 */ /* 0x000fca0000004100 */
[----:B------:R-:W-:-:S04]  /*90a0*/  FMUL R27, R32, UR21 ;  /* 0x00000015201b7c20 */ /* 0x000fc80008400000 */
[----:B------:R-:W-:-:S05]  /*90b0*/  FFMA R27, R164, UR20, R27 ;  /* 0x00000014a41b7c23 */ /* 0x000fca000800001b */
[----:B------:R-:W-:-:S05]  /*90c0*/  F2FP.SATFINITE.E4M3.F32.PACK_AB_MERGE_C R27, RZ, R27, RZ ;  /* 0x0000001bff1b723e */ /* 0x000fca00048070ff */
[----:B------:R0:W-:Y:S01]  /*90d0*/  @!P3 STG.E.U8 desc[UR14][R28.64], R27 ;  /* 0x0000001b1c00b986 */ /* 0x0001e2000c10110e */
[----:B------:R-:W-:Y:S05]  /*90e0*/  @P2 BRA `(.L_x_168) ;  /* 0x0000000000042947 */ /* 0x000fea0003800000 */
[----:B------:R3:W5:Y:S02]  /*90f0*/  LDG.E.U8 R26, desc[UR14][R24.64+0x1] ;  /* 0x0000010e181a7981 */ /* 0x000764000c1e1100 */
.L_x_168:
[----:B------:R-:W-:Y:S05]  /*9100*/  BSYNC B1 ;  /* 0x0000000000017941 */ /* 0x000fea0003800000 */
.L_x_167:
[----:B-----5:R-:W-:Y:S01]  /*9110*/  LOP3.LUT R26, R26, 0xff, RZ, 0xc0, !PT ;  /* 0x000000ff1a1a7812 */ /* 0x020fe200078ec0ff */
[----:B------:R-:W-:Y:S01]  /*9120*/  BSSY B1, `(.L_x_169) ;  /* 0x0000013000017945 */ /* 0x000fe20003800000 */
[----:B------:R-:W-:Y:S02]  /*9130*/  IADD3 R43, P1, R43, 0x88, RZ ;  /* 0x000000882b2b7810 */ /* 0x000fe40007f3e0ff */
[----:B------:R-:W-:Y:S02]  /*9140*/  F2FP.F16.E4M3.UNPACK_B R26, R26 ;  /* 0x0000001aff1a723e */ /* 0x000fe400020006ff */
[----:B------:R-:W-:Y:S01]  /*9150*/  PRMT R32, RZ, 0x7610, R32 ;  /* 0x00007610ff207816 */ /* 0x000fe20000000020 */
[----:B------:R-:W-:Y:S01]  /*9160*/  IMAD.X R38, RZ, RZ, R39, P1 ;  /* 0x000000ffff267224 */ /* 0x000fe200008e0627 */
[----:B------:R-:W-:Y:S01]  /*9170*/  ISETP.GE.AND P1, PT, R41, 0x89, PT ;  /* 0x000000892900780c */ /* 0x000fe20003f26270 */
[----:B------:R-:W-:Y:S02]  /*9180*/  HADD2.F32 R26, -RZ, R26.H0_H0 ;  /* 0x2000001aff1a7230 */ /* 0x000fe40000004100 */
[----:B------:R-:W-:Y:S01]  /*9190*/  IMAD R38, R38, UR6, RZ ;  /* 0x0000000626267c24 */ /* 0x000fe2000f8e02ff */
[----:B------:R-:W-:Y:S01]  /*91a0*/  ISETP.LT.OR P5, PT, R42, 0x1, !P1 ;  /* 0x000000012a00780c */ /* 0x000fe20004fa1670 */
[----:B------:R-:W-:-:S04]  /*91b0*/  IMAD.WIDE.U32 R36, R43, UR6, R36 ;  /* 0x000000062b247c25 */ /* 0x000fc8000f8e0024 */
[----:B------:R-:W-:Y:S01]  /*91c0*/  FMUL R26, R26, UR21 ;  /* 0x000000151a1a7c20 */ /* 0x000fe20008400000 */
[----:B------:R-:W-:-:S03]  /*91d0*/  IMAD R43, R43, UR7, R38 ;  /* 0x000000072b2b7c24 */ /* 0x000fc6000f8e0226 */
[----:B------:R-:W-:Y:S01]  /*91e0*/  FFMA R163, R163, UR20, R26 ;  /* 0x00000014a3a37c23 */ /* 0x000fe2000800001a */
[----:B------:R-:W-:-:S04]  /*91f0*/  IADD3 R26, P3, R36, UR10, RZ ;  /* 0x0000000a241a7c10 */ /* 0x000fc8000ff7e0ff */
[----:B------:R-:W-:Y:S02]  /*9200*/  F2FP.SATFINITE.E4M3.F32.PACK_AB_MERGE_C R163, RZ, R163, RZ ;  /* 0x000000a3ffa3723e */ /* 0x000fe400048070ff */
[----:B0-----:R-:W-:-:S03]  /*9210*/  IADD3.X R27, R37, UR11, R43, P3, !PT ;  /* 0x0000000b251b7c10 */ /* 0x001fc60009ffe42b */
[----:B------:R0:W-:Y:S01]  /*9220*/  @!P2 STG.E.U8 desc[UR14][R28.64+0x1], R163 ;  /* 0x000001a31c00a986 */ /* 0x0001e2000c10110e */
[----:B------:R-:W-:Y:S05]  /*9230*/  @P5 BRA `(.L_x_170) ;  /* 0x0000000000045947 */ /* 0x000fea0003800000 */
[----:B------:R4:W5:Y:S02]  /*9240*/  LDG.E.U8 R32, desc[UR14][R26.64] ;  /* 0x0000000e1a207981 */ /* 0x000964000c1e1100 */
.L_x_170:
[----:B------:R-:W-:Y:S05]  /*9250*/  BSYNC B1 ;  /* 0x0000000000017941 */ /* 0x000fea0003800000 */
.L_x_169:
        /* <DEDUP_REMOVED lines=12> */
.L_x_172:
[----:B------:R-:W-:Y:S05]  /*9320*/  BSYNC B1 ;  /* 0x0000000000017941 */ /* 0x000fea0003800000 */
.L_x_171:
        /* <DEDUP_REMOVED lines=12> */
.L_x_174:
[----:B------:R-:W-:Y:S05]  /*93f0*/  BSYNC B1 ;  /* 0x0000000000017941 */ /* 0x000fea0003800000 */
.L_x_173:
        /* <DEDUP_REMOVED lines=12> */
.L_x_176:
[----:B------:R-:W-:Y:S05]  /*94c0*/  BSYNC B1 ;  /* 0x0000000000017941 */ /* 0x000fea0003800000 */
.L_x_175:
        /* <DEDUP_REMOVED lines=12> */
.L_x_178:
[----:B------:R-:W-:Y:S05]  /*9590*/  BSYNC B1 ;  /* 0x0000000000017941 */ /* 0x000fea0003800000 */
.L_x_177:
        /* <DEDUP_REMOVED lines=12> */
.L_x_180:
[----:B------:R-:W-:Y:S05]  /*9660*/  BSYNC B1 ;  /* 0x0000000000017941 */ /* 0x000fea0003800000 */
.L_x_179:
        /* <DEDUP_REMOVED lines=12> */
.L_x_182:
[----:B------:R-:W-:Y:S05]  /*9730*/  BSYNC B1 ;  /* 0x0000000000017941 */ /* 0x000fea0003800000 */
.L_x_181:
        /* <DEDUP_REMOVED lines=12> */
.L_x_184:
[----:B------:R-:W-:Y:S05]  /*9800*/  BSYNC B1 ;  /* 0x0000000000017941 */ /* 0x000fea0003800000 */
.L_x_183:
        /* <DEDUP_REMOVED lines=12> */
.L_x_186:
[----:B------:R-:W-:Y:S05]  /*98d0*/  BSYNC B1 ;  /* 0x0000000000017941 */ /* 0x000fea0003800000 */
.L_x_185:
        /* <DEDUP_REMOVED lines=12> */
.L_x_188:
[----:B------:R-:W-:Y:S05]  /*99a0*/  BSYNC B1 ;  /* 0x0000000000017941 */ /* 0x000fea0003800000 */
.L_x_187:
        /* <DEDUP_REMOVED lines=12> */
.L_x_190:
[----:B------:R-:W-:Y:S05]  /*9a70*/  BSYNC B1 ;  /* 0x0000000000017941 */ /* 0x000fea0003800000 */
.L_x_189:
        /* <DEDUP_REMOVED lines=12> */
.L_x_192:
[----:B------:R-:W-:Y:S05]  /*9b40*/  BSYNC B1 ;  /* 0x0000000000017941 */ /* 0x000fea0003800000 */
.L_x_191:
[----:B-----5:R-:W-:Y:S01]  /*9b50*/  LOP3.LUT R32, R32, 0xff, RZ, 0xc0, !PT ;  /* 0x000000ff20207812 */ /* 0x020fe200078ec0ff */
[----:B------:R-:W-:Y:S01]  /*9b60*/  BSSY B1, `(.L_x_193) ;  /* 0x000000b000017945 */ /* 0x000fe20003800000 */
[----:B------:R-:W-:Y:S02]  /*9b70*/  ISETP.LT.OR P3, PT, R42, 0x19, !P1 ;  /* 0x000000192a00780c */ /* 0x000fe40004f61670 */
[----:B------:R-:W-:-:S05]  /*9b80*/  F2FP.F16.E4M3.UNPACK_B R32, R32 ;  /* 0x00000020ff20723e */ /* 0x000fca00020006ff */
[----:B------:R-:W-:-:S05]  /*9b90*/  HADD2.F32 R32, -RZ, R32.H0_H0 ;  /* 0x20000020ff207230 */ /* 0x000fca0000004100 */
[----:B------:R-:W-:-:S04]  /*9ba0*/  FMUL R32, R32, UR21 ;  /* 0x0000001520207c20 */ /* 0x000fc80008400000 */
[----:B------:R-:W-:Y:S01]  /*9bb0*/  FFMA R32, R23, UR20, R32 ;  /* 0x0000001417207c23 */ /* 0x000fe20008000020 */
[----:B------:R-:W-:-:S04]  /*9bc0*/  PRMT R23, RZ, 0x7610, R23 ;  /* 0x00007610ff177816 */ /* 0x000fc80000000017 */
[----:B0-----:R-:W-:-:S05]  /*9bd0*/  F2FP.SATFINITE.E4M3.F32.PACK_AB_MERGE_C R33, RZ, R32, RZ ;  /* 0x00000020ff21723e */ /* 0x001fca00048070ff */
[----:B------:R0:W-:Y:S01]  /*9be0*/  @!P2 STG.E.U8 desc[UR14][R28.64+0x19], R33 ;  /* 0x000019211c00a986 */ /* 0x0001e2000c10110e */
[----:B------:R-:W-:Y:S05]  /*9bf0*/  @P3 BRA `(.L_x_194) ;  /* 0x0000000000043947 */ /* 0x000fea0003800000 */
[----:B------:R0:W5:Y:S02]  /*9c00*/  LDG.E.U8 R23, desc[UR14][R26.64+0x18] ;  /* 0x0000180e1a177981 */ /* 0x000164000c1e1100 */
.L_x_194:
[----:B------:R-:W-:Y:S05]  /*9c10*/  BSYNC B1 ;  /* 0x0000000000017941 */ /* 0x000fea0003800000 */
.L_x_193:
        /* <DEDUP_REMOVED lines=8> */
[----:B------:R-:W-:-:S05]  /*9ca0*/  F2FP.SATFINITE.E4M3.F32.PACK_AB_MERGE_C R23, RZ, R23, RZ ;  /* 0x00000017ff17723e */ /* 0x000fca00048070ff */
[----:B------:R0:W-:Y:S01]  /*9cb0*/  @!P3 STG.E.U8 desc[UR14][R30.64+0x18], R23 ;  /* 0x000018171e00b986 */ /* 0x0001e2000c10110e */
[----:B------:R-:W-:Y:S05]  /*9cc0*/  @P2 BRA `(.L_x_196) ;  /* 0x0000000000042947 */ /* 0x000fea0003800000 */
[----:B------:R0:W5:Y:S02]  /*9cd0*/  LDG.E.U8 R22, desc[UR14][R26.64+0x19] ;  /* 0x0000190e1a167981 */ /* 0x000164000c1e1100 */
.L_x_196:
[----:B------:R-:W-:Y:S05]  /*9ce0*/  BSYNC B1 ;  /* 0x0000000000017941 */ /* 0x000fea0003800000 */
.L_x_195:
        /* <DEDUP_REMOVED lines=12> */
.L_x_198:
[----:B------:R-:W-:Y:S05]  /*9db0*/  BSYNC B1 ;  /* 0x0000000000017941 */ /* 0x000fea0003800000 */
.L_x_197:
        /* <DEDUP_REMOVED lines=12> */
.L_x_200:
[----:B------:R-:W-:Y:S05]  /*9e80*/  BSYNC B1 ;  /* 0x0000000000017941 */ /* 0x000fea0003800000 */
.L_x_199:
        /* <DEDUP_REMOVED lines=12> */
.L_x_202:
[----:B------:R-:W-:Y:S05]  /*9f50*/  BSYNC B1 ;  /* 0x0000000000017941 */ /* 0x000fea0003800000 */
.L_x_201:
        /* <DEDUP_REMOVED lines=12> */
.L_x_204:
[----:B------:R-:W-:Y:S05]  /*a020*/  BSYNC B1 ;  /* 0x0000000000017941 */ /* 0x000fea0003800000 */
.L_x_203:
        /* <DEDUP_REMOVED lines=12> */
.L_x_206:
[----:B------:R-:W-:Y:S05]  /*a0f0*/  BSYNC B1 ;  /* 0x0000000000017941 */ /* 0x000fea0003800000 */
.L_x_205:
        /* <DEDUP_REMOVED lines=12> */
.L_x_208:
[----:B------:R-:W-:Y:S05]  /*a1c0*/  BSYNC B1 ;  /* 0x0000000000017941 */ /* 0x000fea0003800000 */
.L_x_207:
        /* <DEDUP_REMOVED lines=12> */
.L_x_210:
[----:B------:R-:W-:Y:S05]  /*a290*/  BSYNC B1 ;  /* 0x0000000000017941 */ /* 0x000fea0003800000 */
.L_x_209:
        /* <DEDUP_REMOVED lines=12> */
.L_x_212:
[----:B------:R-:W-:Y:S05]  /*a360*/  BSYNC B1 ;  /* 0x0000000000017941 */ /* 0x000fea0003800000 */
.L_x_211:
        /* <DEDUP_REMOVED lines=12> */
.L_x_214:
[----:B------:R-:W-:Y:S05]  /*a430*/  BSYNC B1 ;  /* 0x0000000000017941 */ /* 0x000fea0003800000 */
.L_x_213:
        /* <DEDUP_REMOVED lines=12> */
.L_x_216:
[----:B------:R-:W-:Y:S05]  /*a500*/  BSYNC B1 ;  /* 0x0000000000017941 */ /* 0x000fea0003800000 */
.L_x_215:
        /* <DEDUP_REMOVED lines=12> */
.L_x_218:
[----:B------:R-:W-:Y:S05]  /*a5d0*/  BSYNC B1 ;  /* 0x0000000000017941 */ /* 0x000fea0003800000 */
.L_x_217:
        /* <DEDUP_REMOVED lines=12> */
.L_x_220:
[----:B------:R-:W-:Y:S05]  /*a6a0*/  BSYNC B1 ;  /* 0x0000000000017941 */ /* 0x000fea0003800000 */
.L_x_219:
        /* <DEDUP_REMOVED lines=12> */
.L_x_222:
[----:B------:R-:W-:Y:S05]  /*a770*/  BSYNC B1 ;  /* 0x0000000000017941 */ /* 0x000fea0003800000 */
.L_x_221:
        /* <DEDUP_REMOVED lines=12> */
.L_x_224:
[----:B------:R-:W-:Y:S05]  /*a840*/  BSYNC B1 ;  /* 0x0000000000017941 */ /* 0x000fea0003800000 */
.L_x_223:
        /* <DEDUP_REMOVED lines=12> */
.L_x_226:
[----:B------:R-:W-:Y:S05]  /*a910*/  BSYNC B1 ;  /* 0x0000000000017941 */ /* 0x000fea0003800000 */
.L_x_225:
        /* <DEDUP_REMOVED lines=12> */
.L_x_228:
[----:B------:R-:W-:Y:S05]  /*a9e0*/  BSYNC B1 ;  /* 0x0000000000017941 */ /* 0x000fea0003800000 */
.L_x_227:
        /* <DEDUP_REMOVED lines=12> */
.L_x_230:
[----:B------:R-:W-:Y:S05]  /*aab0*/  BSYNC B1 ;  /* 0x0000000000017941 */ /* 0x000fea0003800000 */
.L_x_229:
        /* <DEDUP_REMOVED lines=12> */
.L_x_232:
[----:B------:R-:W-:Y:S05]  /*ab80*/  BSYNC B1 ;  /* 0x0000000000017941 */ /* 0x000fea0003800000 */
.L_x_231:
        /* <DEDUP_REMOVED lines=12> */
.L_x_234:
[----:B------:R-:W-:Y:S05]  /*ac50*/  BSYNC B1 ;  /* 0x0000000000017941 */ /* 0x000fea0003800000 */
.L_x_233:
        /* <DEDUP_REMOVED lines=12> */
.L_x_236:
[----:B------:R-:W-:Y:S05]  /*ad20*/  BSYNC B1 ;  /* 0x0000000000017941 */ /* 0x000fea0003800000 */
.L_x_235:
[----:B-----5:R-:W-:Y:S01]  /*ad30*/  LOP3.LUT R2, R2, 0xff, RZ, 0xc0, !PT ;  /* 0x000000ff02027812 */ /* 0x020fe200078ec0ff */
[----:B------:R-:W-:Y:S01]  /*ad40*/  BSSY B1, `(.L_x_237) ;  /* 0x000000b000017945 */ /* 0x000fe20003800000 */
[----:B------:R-:W-:Y:S02]  /*ad50*/  ISETP.LT.OR P3, PT, R42, 0x49, !P0 ;  /* 0x000000492a00780c */ /* 0x000fe40004761670 */
[----:B------:R-:W-:-:S05]  /*ad60*/  F2FP.F16.E4M3.UNPACK_B R2, R2 ;  /* 0x00000002ff02723e */ /* 0x000fca00020006ff */
[----:B------:R-:W-:-:S05]  /*ad70*/  HADD2.F32 R2, -RZ, R2.H0_H0 ;  /* 0x20000002ff027230 */ /* 0x000fca0000004100 */
[----:B0-----:R-:W-:-:S04]  /*ad80*/  FMUL R3, R2, UR21 ;  /* 0x0000001502037c20 */ /* 0x001fc80008400000 */
[----:B------:R-:W-:Y:S01]  /*ad90*/  FFMA R3, R0, UR20, R3 ;  /* 0x0000001400037c23 */ /* 0x000fe20008000003 */
[----:B------:R-:W-:-:S04]  /*ada0*/  PRMT R0, RZ, 0x7610, R0 ;  /* 0x00007610ff007816 */ /* 0x000fc80000000000 */
[----:B------:R-:W-:-:S05]  /*adb0*/  F2FP.SATFINITE.E4M3.F32.PACK_AB_MERGE_C R3, RZ, R3, RZ ;  /* 0x00000003ff03723e */ /* 0x000fca00048070ff */
[----:B------:R0:W-:Y:S01]  /*adc0*/  @!P2 STG.E.U8 desc[UR14][R30.64+0x41], R3 ;  /* 0x000041031e00a986 */ /* 0x0001e2000c10110e */
[----:B------:R-:W-:Y:S05]  /*add0*/  @P3 BRA `(.L_x_238) ;  /* 0x0000000000043947 */ /* 0x000fea0003800000 */
[----:B------:R0:W5:Y:S02]  /*ade0*/  LDG.E.U8 R0, desc[UR14][R24.64+0x48] ;  /* 0x0000480e18007981 */ /* 0x000164000c1e1100 */
.L_x_238:
[----:B------:R-:W-:Y:S05]  /*adf0*/  BSYNC B1 ;  /* 0x0000000000017941 */ /* 0x000fea0003800000 */
.L_x_237:
[----:B------:R-:W2:Y:S01]  /*ae00*/  LDL.LU R2, [R1] ;  /* 0x0000000001027983 */ /* 0x000ea20000300800 */
[----:B-----5:R-:W-:Y:S01]  /*ae10*/  LOP3.LUT R0, R0, 0xff, RZ, 0xc0, !PT ;  /* 0x000000ff00007812 */ /* 0x020fe200078ec0ff */
[----:B------:R-:W-:Y:S01]  /*ae20*/  BSSY B1, `(.L_x_239) ;  /* 0x000000b000017945 */ /* 0x000fe20003800000 */
[----:B------:R-:W-:Y:S02]  /*ae30*/  ISETP.LT.OR P2, PT, R42, 0x4a, !P0 ;  /* 0x0000004a2a00780c */ /* 0x000fe40004741670 */
[----:B------:R-:W-:-:S05]  /*ae40*/  F2FP.F16.E4M3.UNPACK_B R0, R0 ;  /* 0x00000000ff00723e */ /* 0x000fca00020006ff */
[----:B------:R-:W-:-:S05]  /*ae50*/  HADD2.F32 R0, -RZ, R0.H0_H0 ;  /* 0x20000000ff007230 */ /* 0x000fca0000004100 */
[----:B------:R-:W-:-:S04]  /*ae60*/  FMUL R0, R0, UR21 ;  /* 0x0000001500007c20 */ /* 0x000fc80008400000 */
[----:B--2---:R-:W-:-:S05]  /*ae70*/  FFMA R0, R2, UR20, R0 ;  /* 0x0000001402007c23 */ /* 0x004fca0008000000 */
[----:B0-----:R-:W-:Y:S02]  /*ae80*/  F2FP.SATFINITE.E4M3.F32.PACK_AB_MERGE_C R3, RZ, R0, RZ ;  /* 0x00000000ff03723e */ /* 0x001fe400048070ff */
[----:B------:R-:W-:-:S03]  /*ae90*/  PRMT R0, RZ, 0x7610, R0 ;  /* 0x00007610ff007816 */ /* 0x000fc60000000000 */
[----:B------:R0:W-:Y:S01]  /*aea0*/  @!P3 STG.E.U8 desc[UR14][R28.64+0x48], R3 ;  /* 0x000048031c00b986 */ /* 0x0001e2000c10110e */
[----:B------:R-:W-:Y:S05]  /*aeb0*/  @P2 BRA `(.L_x_240) ;  /* 0x0000000000042947 */ /* 0x000fea0003800000 */
[----:B------:R2:W5:Y:S02]  /*aec0*/  LDG.E.U8 R0, desc[UR14][R24.64+0x49] ;  /* 0x0000490e18007981 */ /* 0x000564000c1e1100 */
.L_x_240:
[----:B------:R-:W-:Y:S05]  /*aed0*/  BSYNC B1 ;  /* 0x0000000000017941 */ /* 0x000fea0003800000 */
.L_x_239:
[----:B------:R-:W3:Y:S01]  /*aee0*/  LDL.LU R2, [R1+0x4] ;  /* 0x0000040001027983 */ /* 0x000ee20000300800 */
[----:B-----5:R-:W-:Y:S01]  /*aef0*/  LOP3.LUT R0, R0, 0xff, RZ, 0xc0, !PT ;  /* 0x000000ff00007812 */ /* 0x020fe200078ec0ff */
[----:B------:R-:W-:Y:S01]  /*af00*/  BSSY B1, `(.L_x_241) ;  /* 0x000000b000017945 */ /* 0x000fe20003800000 */
[----:B------:R-:W-:Y:S02]  /*af10*/  ISETP.LT.OR P3, PT, R42, 0x49, !P1 ;  /* 0x000000492a00780c */ /* 0x000fe40004f61670 */
[----:B------:R-:W-:-:S05]  /*af20*/  F2FP.F16.E4M3.UNPACK_B R0, R0 ;  /* 0x00000000ff00723e */ /* 0x000fca00020006ff */
[----:B------:R-:W-:-:S05]  /*af30*/  HADD2.F32 R0, -RZ, R0.H0_H0 ;  /* 0x20000000ff007230 */ /* 0x000fca0000004100 */
[----:B------:R-:W-:-:S04]  /*af40*/  FMUL R0, R0, UR21 ;  /* 0x0000001500007c20 */ /* 0x000fc80008400000 */
[----:B---3--:R-:W-:-:S05]  /*af50*/  FFMA R0, R2, UR20, R0 ;  /* 0x0000001402007c23 */ /* 0x008fca0008000000 */
[----:B0-----:R-:W-:Y:S02]  /*af60*/  F2FP.SATFINITE.E4M3.F32.PACK_AB_MERGE_C R3, RZ, R0, RZ ;  /* 0x00000000ff03723e */ /* 0x001fe400048070ff */
[----:B------:R-:W-:-:S03]  /*af70*/  PRMT R0, RZ, 0x7610, R0 ;  /* 0x00007610ff007816 */ /* 0x000fc60000000000 */
[----:B------:R0:W-:Y:S01]  /*af80*/  @!P2 STG.E.U8 desc[UR14][R28.64+0x49], R3 ;  /* 0x000049031c00a986 */ /* 0x0001e2000c10110e */
[----:B------:R-:W-:Y:S05]  /*af90*/  @P3 BRA `(.L_x_242) ;  /* 0x0000000000043947 */ /* 0x000fea0003800000 */
[----:B------:R3:W5:Y:S02]  /*afa0*/  LDG.E.U8 R0, desc[UR14][R26.64+0x48] ;  /* 0x0000480e1a007981 */ /* 0x000764000c1e1100 */
.L_x_242:
[----:B------:R-:W-:Y:S05]  /*afb0*/  BSYNC B1 ;  /* 0x0000000000017941 */ /* 0x000fea0003800000 */
.L_x_241:
[----:B------:R-:W2:Y:S01]  /*afc0*/  LDL.LU R2, [R1+0x8] ;  /* 0x0000080001027983 */ /* 0x000ea20000300800 */
        /* <DEDUP_REMOVED lines=12> */
.L_x_244:
[----:B------:R-:W-:Y:S05]  /*b090*/  BSYNC B1 ;  /* 0x0000000000017941 */ /* 0x000fea0003800000 */
.L_x_243:
        /* <DEDUP_REMOVED lines=13> */
.L_x_246:
[----:B------:R-:W-:Y:S05]  /*b170*/  BSYNC B1 ;  /* 0x0000000000017941 */ /* 0x000fea0003800000 */
.L_x_245:
        /* <DEDUP_REMOVED lines=13> */
.L_x_248:
[----:B------:R-:W-:Y:S05]  /*b250*/  BSYNC B1 ;  /* 0x0000000000017941 */ /* 0x000fea0003800000 */
.L_x_247:
        /* <DEDUP_REMOVED lines=13> */
.L_x_250:
[----:B------:R-:W-:Y:S05]  /*b330*/  BSYNC B1 ;  /* 0x0000000000017941 */ /* 0x000fea0003800000 */
.L_x_249:
        /* <DEDUP_REMOVED lines=13> */
.L_x_252:
[----:B------:R-:W-:Y:S05]  /*b410*/  BSYNC B1 ;  /* 0x0000000000017941 */ /* 0x000fea0003800000 */
.L_x_251:
        /* <DEDUP_REMOVED lines=13> */
.L_x_254:
[----:B------:R-:W-:Y:S05]  /*b4f0*/  BSYNC B1 ;  /* 0x0000000000017941 */ /* 0x000fea0003800000 */
.L_x_253:
        /* <DEDUP_REMOVED lines=13> */
.L_x_256:
[----:B------:R-:W-:Y:S05]  /*b5d0*/  BSYNC B1 ;  /* 0x0000000000017941 */ /* 0x000fea0003800000 */
.L_x_255:
        /* <DEDUP_REMOVED lines=13> */
.L_x_258:
[----:B------:R-:W-:Y:S05]  /*b6b0*/  BSYNC B1 ;  /* 0x0000000000017941 */ /* 0x000fea0003800000 */
.L_x_257:
        /* <DEDUP_REMOVED lines=13> */
.L_x_260:
[----:B------:R-:W-:Y:S05]  /*b790*/  BSYNC B1 ;  /* 0x0000000000017941 */ /* 0x000fea0003800000 */
.L_x_259:
        /* <DEDUP_REMOVED lines=13> */
.L_x_262:
[----:B------:R-:W-:Y:S05]  /*b870*/  BSYNC B1 ;  /* 0x0000000000017941 */ /* 0x000fea0003800000 */
.L_x_261:
        /* <DEDUP_REMOVED lines=13> */
.L_x_264:
[----:B------:R-:W-:Y:S05]  /*b950*/  BSYNC B1 ;  /* 0x0000000000017941 */ /* 0x000fea0003800000 */
.L_x_263:
        /* <DEDUP_REMOVED lines=13> */
.L_x_266:
[----:B------:R-:W-:Y:S05]  /*ba30*/  BSYNC B1 ;  /* 0x0000000000017941 */ /* 0x000fea0003800000 */
.L_x_265:
        /* <DEDUP_REMOVED lines=13> */
.L_x_268:
[----:B------:R-:W-:Y:S05]  /*bb10*/  BSYNC B1 ;  /* 0x0000000000017941 */ /* 0x000fea0003800000 */
.L_x_267:
        /* <DEDUP_REMOVED lines=13> */
.L_x_270:
[----:B------:R-:W-:Y:S05]  /*bbf0*/  BSYNC B1 ;  /* 0x0000000000017941 */ /* 0x000fea0003800000 */
.L_x_269:
        /* <DEDUP_REMOVED lines=13> */
.L_x_272:
[----:B------:R-:W-:Y:S05]  /*bcd0*/  BSYNC B1 ;  /* 0x0000000000017941 */ /* 0x000fea0003800000 */
.L_x_271:
        /* <DEDUP_REMOVED lines=13> */
.L_x_274:
[----:B------:R-:W-:Y:S05]  /*bdb0*/  BSYNC B1 ;  /* 0x0000000000017941 */ /* 0x000fea0003800000 */
.L_x_273:
        /* <DEDUP_REMOVED lines=13> */
.L_x_276:
[----:B------:R-:W-:Y:S05]  /*be90*/  BSYNC B1 ;  /* 0x0000000000017941 */ /* 0x000fea0003800000 */
.L_x_275:
        /* <DEDUP_REMOVED lines=13> */
.L_x_278:
[----:B------:R-:W-:Y:S05]  /*bf70*/  BSYNC B1 ;  /* 0x0000000000017941 */ /* 0x000fea0003800000 */
.L_x_277:
        /* <DEDUP_REMOVED lines=13> */
.L_x_280:
[----:B------:R-:W-:Y:S05]  /*c050*/  BSYNC B1 ;  /* 0x0000000000017941 */ /* 0x000fea0003800000 */
.L_x_279:
        /* <DEDUP_REMOVED lines=13> */
.L_x_282:
[----:B------:R-:W-:Y:S05]  /*c130*/  BSYNC B1 ;  /* 0x0000000000017941 */ /* 0x000fea0003800000 */
.L_x_281:
        /* <DEDUP_REMOVED lines=13> */
.L_x_284:
[----:B------:R-:W-:Y:S05]  /*c210*/  BSYNC B1 ;  /* 0x0000000000017941 */ /* 0x000fea0003800000 */
.L_x_283:
        /* <DEDUP_REMOVED lines=13> */
.L_x_286:
[----:B------:R-:W-:Y:S05]  /*c2f0*/  BSYNC B1 ;  /* 0x0000000000017941 */ /* 0x000fea0003800000 */
.L_x_285:
        /* <DEDUP_REMOVED lines=13> */
.L_x_288:
[----:B------:R-:W-:Y:S05]  /*c3d0*/  BSYNC B1 ;  /* 0x0000000000017941 */ /* 0x000fea0003800000 */
.L_x_287:
        /* <DEDUP_REMOVED lines=13> */
.L_x_290:
[----:B------:R-:W-:Y:S05]  /*c4b0*/  BSYNC B1 ;  /* 0x0000000000017941 */ /* 0x000fea0003800000 */
.L_x_289:
        /* <DEDUP_REMOVED lines=13> */
.L_x_292:
[----:B------:R-:W-:Y:S05]  /*c590*/  BSYNC B1 ;  /* 0x0000000000017941 */ /* 0x000fea0003800000 */
.L_x_291:
[----:B------:R-:W-:Y:S05]  /*c5a0*/  @P1 BRA `(.L_x_293) ;  /* 0x0000002000a41947 */ /* 0x000fea0003800000 */
[----:B------:R-:W2:Y:S01]  /*c5b0*/  LDL.LU R2, [R1+0x6c] ;  /* 0x00006c0001027983 */ /* 0x000ea20000300800 */
[----:B-----5:R-:W-:-:S04]  /*c5c0*/  LOP3.LUT R0, R0, 0xff, RZ, 0xc0, !PT ;  /* 0x000000ff00007812 */ /* 0x020fc800078ec0ff */
[----:B------:R-:W-:-:S05]  /*c5d0*/  F2FP.F16.E4M3.UNPACK_B R0, R0 ;  /* 0x00000000ff00723e */ /* 0x000fca00020006ff */
[----:B------:R-:W-:-:S05]  /*c5e0*/  HADD2.F32 R0, -RZ, R0.H0_H0 ;  /* 0x20000000ff007230 */ /* 0x000fca0000004100 */
[----:B------:R-:W-:-:S04]  /*c5f0*/  FMUL R0, R0, UR21 ;  /* 0x0000001500007c20 */ /* 0x000fc80008400000 */
[----:B--2---:R-:W-:-:S05]  /*c600*/  FFMA R0, R2, UR20, R0 ;  /* 0x0000001402007c23 */ /* 0x004fca0008000000 */
[----:B0-----:R-:W-:-:S05]  /*c610*/  F2FP.SATFINITE.E4M3.F32.PACK_AB_MERGE_C R3, RZ, R0, RZ ;  /* 0x00000000ff03723e */ /* 0x001fca00048070ff */
[----:B------:R0:W-:Y:S01]  /*c620*/  STG.E.U8 desc[UR14][R30.64+0x79], R3 ;  /* 0x000079031e007986 */ /* 0x0001e2000c10110e */
[----:B------:R-:W-:Y:S05]  /*c630*/  BRA `(.L_x_293) ;  /* 0x0000002000807947 */ /* 0x000fea0003800000 */
.L_x_36:
[----:B------:R-:W-:Y:S01]  /*c640*/  ISETP.GE.AND P3, PT, R41, 0x1, PT ;  /* 0x000000012900780c */ /* 0x000fe20003f66270 */
[----:B------:R-:W-:Y:S01]  /*c650*/  FMUL R227, R227, UR20 ;  /* 0x00000014e3e37c20 */ /* 0x000fe20008400000 */
[----:B------:R-:W-:Y:S01]  /*c660*/  ISETP.GE.AND P2, PT, R41, 0x9, PT ;  /* 0x000000092900780c */ /* 0x000fe20003f46270 */
[----:B------:R-:W-:Y:S01]  /*c670*/  FMUL R228, R228, UR20 ;  /* 0x00000014e4e47c20 */ /* 0x000fe20008400000 */
[C---:B------:R-:W-:Y:S01]  /*c680*/  ISETP.LT.OR P0, PT, R42.reuse, 0x1, !P3 ;  /* 0x000000012a00780c */ /* 0x040fe20005f01670 */
[----:B------:R-:W-:Y:S01]  /*c690*/  FMUL R225, R225, UR20 ;  /* 0x00000014e1e17c20 */ /* 0x000fe20008400000 */
[----:B------:R-:W-:Y:S01]  /*c6a0*/  ISETP.LT.OR P1, PT, R42, 0x2, !P3 ;  /* 0x000000022a00780c */ /* 0x000fe20005f21670 */
[----:B------:R-:W-:Y:S01]  /*c6b0*/  FMUL R226, R226, UR20 ;  /* 0x00000014e2e27c20 */ /* 0x000fe20008400000 */
[----:B------:R-:W-:Y:S02]  /*c6c0*/  ISETP.LT.OR P6, PT, R42, 0x2, !P2 ;  /* 0x000000022a00780c */ /* 0x000fe400057c1670 */
[----:B------:R-:W-:-:S02]  /*c6d0*/  F2FP.SATFINITE.E4M3.F32.PACK_AB_MERGE_C R33, RZ, R228, RZ ;  /* 0x000000e4ff21723e */ /* 0x000fc400048070ff */
[----:B------:R-:W-:Y:S02]  /*c6e0*/  F2FP.SATFINITE.E4M3.F32.PACK_AB_MERGE_C R227, RZ, R227, RZ ;  /* 0x000000e3ffe3723e */ /* 0x000fe400048070ff */
[C---:B------:R-:W-:Y:S02]  /*c6f0*/  ISETP.LT.OR P5, PT, R42.reuse, 0x1, !P2 ;  /* 0x000000012a00780c */ /* 0x040fe400057a1670 */
[----:B------:R-:W-:Y:S01]  /*c700*/  F2FP.SATFINITE.E4M3.F32.PACK_AB_MERGE_C R225, RZ, R225, RZ ;  /* 0x000000e1ffe1723e */ /* 0x000fe200048070ff */
[----:B------:R0:W-:Y:S01]  /*c710*/  @!P0 STG.E.U8 desc[UR14][R24.64], R33 ;  /* 0x0000002118008986 */ /* 0x0001e2000c10110e */
[----:B------:R-:W-:Y:S01]  /*c720*/  ISETP.LT.OR P0, PT, R42, 0x9, !P3 ;  /* 0x000000092a00780c */ /* 0x000fe20005f01670 */
[----:B------:R-:W-:Y:S01]  /*c730*/  FMUL R224, R224, UR20 ;  /* 0x00000014e0e07c20 */ /* 0x000fe20008400000 */
[----:B------:R-:W-:Y:S01]  /*c740*/  F2FP.SATFINITE.E4M3.F32.PACK_AB_MERGE_C R35, RZ, R226, RZ ;  /* 0x000000e2ff23723e */ /* 0x000fe200048070ff */
[----:B------:R-:W-:Y:S01]  /*c750*/  @!P1 STG.E.U8 desc[UR14][R24.64+0x1], R227 ;  /* 0x000001e318009986 */ /* 0x000fe2000c10110e */
[----:B------:R-:W-:-:S03]  /*c760*/  ISETP.LT.OR P1, PT, R42, 0xa, !P3 ;  /* 0x0000000a2a00780c */ /* 0x000fc60005f21670 */
[----:B------:R-:W-:Y:S01]  /*c770*/  @!P6 STG.E.U8 desc[UR14][R26.64+0x1], R225 ;  /* 0x000001e11a00e986 */ /* 0x000fe2000c10110e */
[----:B------:R-:W-:Y:S01]  /*c780*/  ISETP.LT.OR P6, PT, R42, 0xa, !P2 ;  /* 0x0000000a2a00780c */ /* 0x000fe200057c1670 */
[----:B------:R-:W-:Y:S01]  /*c790*/  FMUL R223, R223, UR20 ;  /* 0x00000014dfdf7c20 */ /* 0x000fe20008400000 */
[----:B------:R-:W-:Y:S01]  /*c7a0*/  FMUL R221, R221, UR20 ;  /* 0x00000014dddd7c20 */ /* 0x000fe20008400000 */
[----:B------:R2:W-:Y:S01]  /*c7b0*/  @!P5 STG.E.U8 desc[UR14][R26.64], R35 ;  /* 0x000000231a00d986 */ /* 0x0005e2000c10110e */
[----:B0-----:R-:W-:Y:S02]  /*c7c0*/  F2FP.SATFINITE.E4M3.F32.PACK_AB_MERGE_C R33, RZ, R224, RZ ;  /* 0x000000e0ff21723e */ /* 0x001fe400048070ff */
[----:B------:R-:W-:Y:S01]  /*c7d0*/  F2FP.SATFINITE.E4M3.F32.PACK_AB_MERGE_C R223, RZ, R223, RZ ;  /* 0x000000dfffdf723e */ /* 0x000fe200048070ff */
[----:B------:R-:W-:Y:S01]  /*c7e0*/  FMUL R222, R222, UR20 ;  /* 0x00000014dede7c20 */ /* 0x000fe20008400000 */
[----:B------:R-:W-:Y:S01]  /*c7f0*/  ISETP.LT.OR P5, PT, R42, 0x9, !P2 ;  /* 0x000000092a00780c */ /* 0x000fe200057a1670 */
[----:B------:R-:W-:Y:S01]  /*c800*/  FMUL R220, R220, UR20 ;  /* 0x00000014dcdc7c20 */ /* 0x000fe20008400000 */
[----:B------:R-:W-:Y:S01]  /*c810*/  F2FP.SATFINITE.E4M3.F32.PACK_AB_MERGE_C R221, RZ, R221, RZ ;  /* 0x000000ddffdd723e */ /* 0x000fe200048070ff */
[----:B------:R0:W-:Y:S01]  /*c820*/  @!P0 STG.E.U8 desc[UR14][R24.64+0x8], R33 ;  /* 0x0000082118008986 */ /* 0x0001e2000c10110e */
[----:B------:R-:W-:-:S03]  /*c830*/  ISETP.LT.OR P0, PT, R42, 0x11, !P3 ;  /* 0x000000112a00780c */ /* 0x000fc60005f01670 */
[----:B------:R-:W-:Y:S01]  /*c840*/  @!P1 STG.E.U8 desc[UR14][R24.64+0x9], R223 ;  /* 0x000009df18009986 */ /* 0x000fe2000c10110e */
[----:B------:R-:W-:-:S03]  /*c850*/  ISETP.LT.OR P1, PT, R42, 0x12, !P3 ;  /* 0x000000122a00780c */ /* 0x000fc60005f21670 */
[----:B------:R-:W-:Y:S01]  /*c860*/  @!P6 STG.E.U8 desc[UR14][R26.64+0x9], R221 ;  /* 0x000009dd1a00e986 */ /* 0x000fe2000c10110e */
[C---:B------:R-:W-:Y:S01]  /*c870*/  ISETP.LT.OR P6, PT, R42.reuse, 0x12, !P2 ;  /* 0x000000122a00780c */ /* 0x040fe200057c1670 */
[----:B------:R-:W-:Y:S01]  /*c880*/  FMUL R219, R219, UR20 ;  /* 0x00000014dbdb7c20 */ /* 0x000fe20008400000 */
[----:B--2---:R-:W-:Y:S01]  /*c890*/  F2FP.SATFINITE.E4M3.F32.PACK_AB_MERGE_C R35, RZ, R222, RZ ;  /* 0x000000deff23723e */ /* 0x004fe200048070ff */
[----:B------:R-:W-:Y:S01]  /*c8a0*/  FMUL R217, R217, UR20 ;  /* 0x00000014d9d97c20 */ /* 0x000fe20008400000 */
[----:B0-----:R-:W-:Y:S01]  /*c8b0*/  F2FP.SATFINITE.E4M3.F32.PACK_AB_MERGE_C R33, RZ, R220, RZ ;  /* 0x000000dcff21723e */ /* 0x001fe200048070ff */
[----:B------:R-:W2:Y:S01]  /*c8c0*/  LDL.LU R226, [R1+0x8] ;  /* 0x0000080001e27983 */ /* 0x000ea20000300800 */
[----:B------:R-:W-:Y:S02]  /*c8d0*/  F2FP.SATFINITE.E4M3.F32.PACK_AB_MERGE_C R219, RZ, R219, RZ ;  /* 0x000000dbffdb723e */ /* 0x000fe400048070ff */
[----:B------:R-:W-:Y:S01]  /*c8e0*/  F2FP.SATFINITE.E4M3.F32.PACK_AB_MERGE_C R217, RZ, R217, RZ ;  /* 0x000000d9ffd9723e */ /* 0x000fe200048070ff */
[----:B------:R0:W-:Y:S01]  /*c8f0*/  @!P5 STG.E.U8 desc[UR14][R26.64+0x8], R35 ;  /* 0x000008231a00d986 */ /* 0x0001e2000c10110e */
[----:B------:R-:W-:Y:S01]  /*c900*/  ISETP.LT.OR P5, PT, R42, 0x11, !P2 ;  /* 0x000000112a00780c */ /* 0x000fe200057a1670 */
[----:B------:R-:W-:-:S02]  /*c910*/  FMUL R218, R218, UR20 ;  /* 0x00000014dada7c20 */ /* 0x000fc40008400000 */
[----:B------:R-:W3:Y:S04]  /*c920*/  LDL.LU R227, [R1+0x4] ;  /* 0x0000040001e37983 */ /* 0x000ee80000300800 */
[----:B------:R-:W4:Y:S04]  /*c930*/  LDL.LU R225, [R1] ;  /* 0x0000000001e17983 */ /* 0x000f280000300800 */
[----:B------:R1:W-:Y:S01]  /*c940*/  @!P0 STG.E.U8 desc[UR14][R24.64+0x10], R33 ;  /* 0x0000102118008986 */ /* 0x0003e2000c10110e */
[----:B------:R-:W-:-:S03]  /*c950*/  ISETP.LT.OR P0, PT, R42, 0x19, !P3 ;  /* 0x000000192a00780c */ /* 0x000fc60005f01670 */
[----:B------:R-:W-:Y:S01]  /*c960*/  @!P1 STG.E.U8 desc[UR14][R24.64+0x11], R219 ;  /* 0x000011db18009986 */ /* 0x000fe2000c10110e */
[----:B------:R-:W-:-:S03]  /*c970*/  ISETP.LT.OR P1, PT, R42, 0x1a, !P3 ;  /* 0x0000001a2a00780c */ /* 0x000fc60005f21670 */
[----:B------:R-:W-:Y:S01]  /*c980*/  @!P6 STG.E.U8 desc[UR14][R26.64+0x11], R217 ;  /* 0x000011d91a00e986 */ /* 0x000fe2000c10110e */
[----:B------:R-:W-:Y:S01]  /*c990*/  ISETP.LT.OR P6, PT, R42, 0x1a, !P2 ;  /* 0x0000001a2a00780c */ /* 0x000fe200057c1670 */
[----:B------:R-:W-:Y:S01]  /*c9a0*/  FMUL R216, R216, UR20 ;  /* 0x00000014d8d87c20 */ /* 0x000fe20008400000 */
[----:B0-----:R-:W-:Y:S01]  /*c9b0*/  F2FP.SATFINITE.E4M3.F32.PACK_AB_MERGE_C R35, RZ, R218, RZ ;  /* 0x000000daff23723e */ /* 0x001fe200048070ff */
[----:B------:R-:W-:Y:S01]  /*c9c0*/  FMUL R215, R215, UR20 ;  /* 0x00000014d7d77c20 */ /* 0x000fe20008400000 */
[----:B------:R-:W-:Y:S01]  /*c9d0*/  FMUL R213, R213, UR20 ;  /* 0x00000014d5d57c20 */ /* 0x000fe20008400000 */
[----:B------:R-:W-:Y:S01]  /*c9e0*/  FMUL R214, R214, UR20 ;  /* 0x00000014d6d67c20 */ /* 0x000fe20008400000 */
[----:B-1----:R-:W-:Y:S01]  /*c9f0*/  F2FP.SATFINITE.E4M3.F32.PACK_AB_MERGE_C R33, RZ, R216, RZ ;  /* 0x000000d8ff21723e */ /* 0x002fe200048070ff */
[----:B------:R0:W-:Y:S01]  /*ca00*/  @!P5 STG.E.U8 desc[UR14][R26.64+0x10], R35 ;  /* 0x000010231a00d986 */ /* 0x0001e2000c10110e */
[----:B------:R-:W-:Y:S02]  /*ca10*/  F2FP.SATFINITE.E4M3.F32.PACK_AB_MERGE_C R215, RZ, R215, RZ ;  /* 0x000000d7ffd7723e */ /* 0x000fe400048070ff */
        /* <DEDUP_REMOVED lines=12> */
[----:B-1----:R-:W-:Y:S01]  /*cae0*/  F2FP.SATFINITE.E4M3.F32.PACK_AB_MERGE_C R33, RZ, R212, RZ ;  /* 0x000000d4ff21723e */ /* 0x002fe200048070ff */
[----:B------:R-:W-:Y:S01]  /*caf0*/  FMUL R210, R210, UR20 ;  /* 0x00000014d2d27c20 */ /* 0x000fe20008400000 */
[----:B------:R-:W-:Y:S01]  /*cb00*/  F2FP.SATFINITE.E4M3.F32.PACK_AB_MERGE_C R211, RZ, R211, RZ ;  /* 0x000000d3ffd3723e */ /* 0x000fe200048070ff */
[----:B------:R0:W-:Y:S01]  /*cb10*/  @!P5 STG.E.U8 desc[UR14][R26.64+0x18], R35 ;  /* 0x000018231a00d986 */ /* 0x0001e2000c10110e */
[C---:B------:R-:W-:Y:S02]  /*cb20*/  ISETP.LT.OR P5, PT, R42.reuse, 0x21, !P2 ;  /* 0x000000212a00780c */ /* 0x040fe400057a1670 */
        /* <DEDUP_REMOVED lines=111> */
[C---:B------:R-:W-:Y:S01]  /*d220*/  ISETP.LT.OR P5, PT, R42.reuse, 0x59, !P2 ;  /* 0x000000592a00780c */ /* 0x040fe200057a1670 */
[----:B------:R-:W-:Y:S01]  /*d230*/  FMUL R179, R179, UR20 ;  /* 0x00000014b3b37c20 */ /* 0x000fe20008400000 */
[----:B------:R-:W-:Y:S01]  /*d240*/  F2FP.SATFINITE.E4M3.F32.PACK_AB_MERGE_C R181, RZ, R181, RZ ;  /* 0x000000b5ffb5723e */ /* 0x000fe200048070ff */
[----:B------:R1:W-:Y:S04]  /*d250*/  @!P0 STG.E.U8 desc[UR14][R24.64+0x58], R33 ;  /* 0x0000582118008986 */ /* 0x0003e8000c10110e */
[----:B------:R-:W-:Y:S04]  /*d260*/  @!P1 STG.E.U8 desc[UR14][R24.64+0x59], R183 ;  /* 0x000059b718009986 */ /* 0x000fe8000c10110e */
[----:B------:R-:W-:Y:S01]  /*d270*/  @!P6 STG.E.U8 desc[UR14][R26.64+0x59], R181 ;  /* 0x000059b51a00e986 */ /* 0x000fe2000c10110e */
[----:B------:R-:W-:-:S02]  /*d280*/  ISETP.LT.OR P6, PT, R42, 0x62, !P3 ;  /* 0x000000622a00780c */ /* 0x000fc40005fc1670 */
[----:B0-----:R-:W-:Y:S01]  /*d290*/  F2FP.SATFINITE.E4M3.F32.PACK_AB_MERGE_C R35, RZ, R182, RZ ;  /* 0x000000b6ff23723e */ /* 0x001fe200048070ff */
[----:B------:R-:W-:Y:S01]  /*d2a0*/  FMUL R180, R180, UR20 ;  /* 0x00000014b4b47c20 */ /* 0x000fe20008400000 */
[----:B------:R-:W-:Y:S01]  /*d2b0*/  F2FP.SATFINITE.E4M3.F32.PACK_AB_MERGE_C R179, RZ, R179, RZ ;  /* 0x000000b3ffb3723e */ /* 0x000fe200048070ff */
[----:B------:R-:W-:Y:S01]  /*d2c0*/  FMUL R178, R178, UR20 ;  /* 0x00000014b2b27c20 */ /* 0x000fe20008400000 */
[----:B------:R-:W-:Y:S01]  /*d2d0*/  FMUL R177, R177, UR20 ;  /* 0x00000014b1b17c20 */ /* 0x000fe20008400000 */
[----:B------:R0:W-:Y:S01]  /*d2e0*/  @!P5 STG.E.U8 desc[UR14][R26.64+0x58], R35 ;  /* 0x000058231a00d986 */ /* 0x0001e2000c10110e */
[C---:B------:R-:W-:Y:S02]  /*d2f0*/  ISETP.LT.OR P5, PT, R42.reuse, 0x61, !P3 ;  /* 0x000000612a00780c */ /* 0x040fe40005fa1670 */
[----:B------:R-:W-:Y:S01]  /*d300*/  ISETP.LT.OR P0, PT, R42, 0x61, !P2 ;  /* 0x000000612a00780c */ /* 0x000fe20005701670 */
[----:B------:R-:W-:Y:S01]  /*d310*/  FMUL R176, R176, UR20 ;  /* 0x00000014b0b07c20 */ /* 0x000fe20008400000 */
[C---:B------:R-:W-:Y:S01]  /*d320*/  ISETP.LT.OR P1, PT, R42.reuse, 0x62, !P2 ;  /* 0x000000622a00780c */ /* 0x040fe20005721670 */
[----:B------:R-:W-:Y:S01]  /*d330*/  @!P6 STG.E.U8 desc[UR14][R24.64+0x61], R179 ;  /* 0x000061b31800e986 */ /* 0x000fe2000c10110e */
[----:B------:R-:W-:-:S02]  /*d340*/  ISETP.LT.OR P6, PT, R42, 0x69, !P3 ;  /* 0x000000692a00780c */ /* 0x000fc40005fc1670 */
[----:B-1----:R-:W-:Y:S01]  /*d350*/  F2FP.SATFINITE.E4M3.F32.PACK_AB_MERGE_C R33, RZ, R180, RZ ;  /* 0x000000b4ff21723e */ /* 0x002fe200048070ff */
[----:B------:R-:W-:Y:S01]  /*d360*/  FMUL R175, R175, UR20 ;  /* 0x00000014afaf7c20 */ /* 0x000fe20008400000 */
[----:B------:R-:W-:Y:S01]  /*d370*/  F2FP.SATFINITE.E4M3.F32.PACK_AB_MERGE_C R177, RZ, R177, RZ ;  /* 0x000000b1ffb1723e */ /* 0x000fe200048070ff */
[----:B------:R-:W-:Y:S01]  /*d380*/  FMUL R174, R174, UR20 ;  /* 0x00000014aeae7c20 */ /* 0x000fe20008400000 */
[----:B0-----:R-:W-:Y:S01]  /*d390*/  F2FP.SATFINITE.E4M3.F32.PACK_AB_MERGE_C R35, RZ, R178, RZ ;  /* 0x000000b2ff23723e */ /* 0x001fe200048070ff */
[----:B------:R0:W-:Y:S01]  /*d3a0*/  @!P5 STG.E.U8 desc[UR14][R24.64+0x60], R33 ;  /* 0x000060211800d986 */ /* 0x0001e2000c10110e */
[----:B------:R-:W-:-:S03]  /*d3b0*/  F2FP.SATFINITE.E4M3.F32.PACK_AB_MERGE_C R37, RZ, R176, RZ ;  /* 0x000000b0ff25723e */ /* 0x000fc600048070ff */
[----:B------:R1:W-:Y:S01]  /*d3c0*/  @!P0 STG.E.U8 desc[UR14][R26.64+0x60], R35 ;  /* 0x000060231a008986 */ /* 0x0003e2000c10110e */
[----:B------:R-:W-:-:S03]  /*d3d0*/  ISETP.LT.OR P0, PT, R42, 0x6a, !P3 ;  /* 0x0000006a2a00780c */ /* 0x000fc60005f01670 */
[----:B------:R-:W-:Y:S01]  /*d3e0*/  @!P1 STG.E.U8 desc[UR14][R26.64+0x61], R177 ;  /* 0x000061b11a009986 */ /* 0x000fe2000c10110e */
[C---:B------:R-:W-:Y:S02]  /*d3f0*/  ISETP.LT.OR P1, PT, R42.reuse, 0x69, !P2 ;  /* 0x000000692a00780c */ /* 0x040fe40005721670 */
[C---:B------:R-:W-:Y:S01]  /*d400*/  ISETP.LT.OR P5, PT, R42.reuse, 0x6a, !P2 ;  /* 0x0000006a2a00780c */ /* 0x040fe200057a1670 */
[----:B------:R-:W-:Y:S01]  /*d410*/  @!P6 STG.E.U8 desc[UR14][R24.64+0x68], R37 ;  /* 0x000068251800e986 */ /* 0x000fe2000c10110e */
[----:B------:R-:W-:Y:S01]  /*d420*/  ISETP.LT.OR P6, PT, R42, 0x71, !P3 ;  /* 0x000000712a00780c */ /* 0x000fe20005fc1670 */
[----:B------:R-:W-:Y:S01]  /*d430*/  FMUL R173, R173, UR20 ;  /* 0x00000014adad7c20 */ /* 0x000fe20008400000 */
[----:B------:R-:W-:Y:S01]  /*d440*/  F2FP.SATFINITE.E4M3.F32.PACK_AB_MERGE_C R175, RZ, R175, RZ ;  /* 0x000000afffaf723e */ /* 0x000fe200048070ff */
[----:B------:R-:W-:Y:S01]  /*d450*/  FMUL R172, R172, UR20 ;  /* 0x00000014acac7c20 */ /* 0x000fe20008400000 */
[----:B0-----:R-:W-:Y:S01]  /*d460*/  F2FP.SATFINITE.E4M3.F32.PACK_AB_MERGE_C R33, RZ, R174, RZ ;  /* 0x000000aeff21723e */ /* 0x001fe200048070ff */
[----:B------:R-:W-:Y:S01]  /*d470*/  FMUL R171, R171, UR20 ;  /* 0x00000014abab7c20 */ /* 0x000fe20008400000 */
[----:B------:R-:W-:Y:S01]  /*d480*/  F2FP.SATFINITE.E4M3.F32.PACK_AB_MERGE_C R173, RZ, R173, RZ ;  /* 0x000000adffad723e */ /* 0x000fe200048070ff */
[----:B------:R-:W-:Y:S01]  /*d490*/  @!P0 STG.E.U8 desc[UR14][R24.64+0x69], R175 ;  /* 0x000069af18008986 */ /* 0x000fe2000c10110e */
[----:B-1----:R-:W-:-:S02]  /*d4a0*/  F2FP.SATFINITE.E4M3.F32.PACK_AB_MERGE_C R35, RZ, R172, RZ ;  /* 0x000000acff23723e */ /* 0x002fc400048070ff */
[C---:B------:R-:W-:Y:S01]  /*d4b0*/  ISETP.LT.OR P0, PT, R42.reuse, 0x72, !P3 ;  /* 0x000000722a00780c */ /* 0x040fe20005f01670 */
[----:B------:R0:W-:Y:S01]  /*d4c0*/  @!P1 STG.E.U8 desc[UR14][R26.64+0x68], R33 ;  /* 0x000068211a009986 */ /* 0x0001e2000c10110e */
[----:B------:R-:W-:Y:S01]  /*d4d0*/  ISETP.LT.OR P1, PT, R42, 0x71, !P2 ;  /* 0x000000712a00780c */ /* 0x000fe20005721670 */
[----:B------:R-:W-:Y:S02]  /*d4e0*/  FMUL R170, R170, UR20 ;  /* 0x00000014aaaa7c20 */ /* 0x000fe40008400000 */
[----:B------:R-:W-:Y:S01]  /*d4f0*/  @!P5 STG.E.U8 desc[UR14][R26.64+0x69], R173 ;  /* 0x000069ad1a00d986 */ /* 0x000fe2000c10110e */
[C---:B------:R-:W-:Y:S01]  /*d500*/  ISETP.LT.OR P5, PT, R42.reuse, 0x72, !P2 ;  /* 0x000000722a00780c */ /* 0x040fe200057a1670 */
[----:B------:R-:W-:Y:S02]  /*d510*/  FMUL R169, R169, UR20 ;  /* 0x00000014a9a97c20 */ /* 0x000fe40008400000 */
[----:B------:R1:W-:Y:S01]  /*d520*/  @!P6 STG.E.U8 desc[UR14][R24.64+0x70], R35 ;  /* 0x000070231800e986 */ /* 0x0003e2000c10110e */
[----:B------:R-:W-:-:S02]  /*d530*/  ISETP.LT.OR P6, PT, R42, 0x79, !P3 ;  /* 0x000000792a00780c */ /* 0x000fc40005fc1670 */
        /* <DEDUP_REMOVED lines=8> */
[----:B------:R-:W-:Y:S02]  /*d5c0*/  F2FP.SATFINITE.E4M3.F32.PACK_AB_MERGE_C R167, RZ, R167, RZ ;  /* 0x000000a7ffa7723e */ /* 0x000fe400048070ff */
[----:B-1----:R-:W-:Y:S01]  /*d5d0*/  F2FP.SATFINITE.E4M3.F32.PACK_AB_MERGE_C R35, RZ, R168, RZ ;  /* 0x000000a8ff23723e */ /* 0x002fe200048070ff */
[----:B------:R-:W-:Y:S01]  /*d5e0*/  @!P1 STG.E.U8 desc[UR14][R26.64+0x70], R33 ;  /* 0x000070211a009986 */ /* 0x000fe2000c10110e */
[----:B------:R-:W-:-:S03]  /*d5f0*/  ISETP.GE.AND P1, PT, R41, 0x81, PT ;  /* 0x000000812900780c */ /* 0x000fc60003f26270 */
[----:B------:R-:W-:Y:S01]  /*d600*/  @!P5 STG.E.U8 desc[UR14][R26.64+0x71], R169 ;  /* 0x000071a91a00d986 */ /* 0x000fe2000c10110e */
[C---:B------:R-:W-:Y:S02]  /*d610*/  ISETP.LT.OR P5, PT, R42.reuse, 0x79, !P2 ;  /* 0x000000792a00780c */ /* 0x040fe400057a1670 */
[C---:B------:R-:W-:Y:S01]  /*d620*/  ISETP.LT.OR P2, PT, R42.reuse, 0x7a, !P2 ;  /* 0x0000007a2a00780c */ /* 0x040fe20005741670 */
[----:B------:R-:W-:Y:S01]  /*d630*/  @!P6 STG.E.U8 desc[UR14][R24.64+0x78], R35 ;  /* 0x000078231800e986 */ /* 0x000fe2000c10110e */
[C---:B------:R-:W-:Y:S01]  /*d640*/  ISETP.LT.OR P6, PT, R42.reuse, 0x1, !P1 ;  /* 0x000000012a00780c */ /* 0x040fe20004fc1670 */
[----:B------:R-:W-:Y:S02]  /*d650*/  FMUL R165, R165, UR20 ;  /* 0x00000014a5a57c20 */ /* 0x000fe40008400000 */
[----:B------:R0:W-:Y:S01]  /*d660*/  @!P3 STG.E.U8 desc[UR14][R24.64+0x79], R167 ;  /* 0x000079a71800b986 */ /* 0x0001e2000c10110e */
[----:B------:R-:W-:Y:S01]  /*d670*/  ISETP.LT.OR P3, PT, R42, 0x2, !P1 ;  /* 0x000000022a00780c */ /* 0x000fe20004f61670 */
[----:B------:R-:W-:Y:S01]  /*d680*/  FMUL R164, R164, UR20 ;  /* 0x00000014a4a47c20 */ /* 0x000fe20008400000 */
[----:B------:R-:W-:Y:S01]  /*d690*/  FMUL R163, R163, UR20 ;  /* 0x00000014a3a37c20 */ /* 0x000fe20008400000 */
[----:B------:R-:W-:Y:S01]  /*d6a0*/  F2FP.SATFINITE.E4M3.F32.PACK_AB_MERGE_C R37, RZ, R166, RZ ;  /* 0x000000a6ff25723e */ /* 0x000fe200048070ff */
[----:B------:R-:W-:Y:S01]  /*d6b0*/  FMUL R162, R162, UR20 ;  /* 0x00000014a2a27c20 */ /* 0x000fe20008400000 */
[----:B------:R-:W-:Y:S01]  /*d6c0*/  F2FP.SATFINITE.E4M3.F32.PACK_AB_MERGE_C R165, RZ, R165, RZ ;  /* 0x000000a5ffa5723e */ /* 0x000fe200048070ff */
[----:B------:R-:W-:Y:S01]  /*d6d0*/  FMUL R161, R161, UR20 ;  /* 0x00000014a1a17c20 */ /* 0x000fe20008400000 */
[----:B------:R-:W-:Y:S01]  /*d6e0*/  F2FP.SATFINITE.E4M3.F32.PACK_AB_MERGE_C R163, RZ, R163, RZ ;  /* 0x000000a3ffa3723e */ /* 0x000fe200048070ff */
[----:B------:R-:W-:Y:S01]  /*d6f0*/  FMUL R160, R160, UR20 ;  /* 0x00000014a0a07c20 */ /* 0x000fe20008400000 */
[----:B------:R-:W-:Y:S01]  /*d700*/  ISETP.GE.AND P0, PT, R41, 0x89, PT ;  /* 0x000000892900780c */ /* 0x000fe20003f06270 */
[----:B------:R-:W-:Y:S01]  /*d710*/  FMUL R159, R159, UR20 ;  /* 0x000000149f9f7c20 */ /* 0x000fe20008400000 */
[----:B0-----:R-:W-:Y:S01]  /*d720*/  F2FP.SATFINITE.E4M3.F32.PACK_AB_MERGE_C R25, RZ, R164, RZ ;  /* 0x000000a4ff19723e */ /* 0x001fe200048070ff */
[----:B------:R-:W-:Y:S01]  /*d730*/  @!P5 STG.E.U8 desc[UR14][R26.64+0x78], R37 ;  /* 0x000078251a00d986 */ /* 0x000fe2000c10110e */
[----:B------:R-:W-:-:S03]  /*d740*/  ISETP.LT.OR P5, PT, R42, 0x1, !P0 ;  /* 0x000000012a00780c */ /* 0x000fc600047a1670 */
[----:B------:R-:W-:Y:S04]  /*d750*/  @!P2 STG.E.U8 desc[UR14][R26.64+0x79], R165 ;  /* 0x000079a51a00a986 */ /* 0x000fe8000c10110e */
[----:B------:R0:W-:Y:S01]  /*d760*/  @!P6 STG.E.U8 desc[UR14][R28.64], R25 ;  /* 0x000000191c00e986 */ /* 0x0001e2000c10110e */
[----:B------:R-:W-:-:S03]  /*d770*/  ISETP.LT.OR P6, PT, R42, 0x2, !P0 ;  /* 0x000000022a00780c */ /* 0x000fc600047c1670 */
[----:B------:R-:W-:Y:S01]  /*d780*/  @!P3 STG.E.U8 desc[UR14][R28.64+0x1], R163 ;  /* 0x000001a31c00b986 */ /* 0x000fe2000c10110e */
[C---:B------:R-:W-:Y:S02]  /*d790*/  ISETP.LT.OR P3, PT, R42.reuse, 0x9, !P1 ;  /* 0x000000092a00780c */ /* 0x040fe40004f61670 */
[----:B------:R-:W-:Y:S01]  /*d7a0*/  ISETP.LT.OR P2, PT, R42, 0xa, !P1 ;  /* 0x0000000a2a00780c */ /* 0x000fe20004f41670 */
[----:B------:R-:W-:Y:S01]  /*d7b0*/  FMUL R158, R158, UR20 ;  /* 0x000000149e9e7c20 */ /* 0x000fe20008400000 */
[----:B------:R-:W-:Y:S01]  /*d7c0*/  F2FP.SATFINITE.E4M3.F32.PACK_AB_MERGE_C R33, RZ, R162, RZ ;  /* 0x000000a2ff21723e */ /* 0x000fe200048070ff */
[----:B------:R-:W-:Y:S01]  /*d7d0*/  FMUL R157, R157, UR20 ;  /* 0x000000149d9d7c20 */ /* 0x000fe20008400000 */
[----:B------:R-:W-:Y:S01]  /*d7e0*/  F2FP.SATFINITE.E4M3.F32.PACK_AB_MERGE_C R161, RZ, R161, RZ ;  /* 0x000000a1ffa1723e */ /* 0x000fe200048070ff */
[----:B------:R-:W-:Y:S01]  /*d7f0*/  FMUL R156, R156, UR20 ;  /* 0x000000149c9c7c20 */ /* 0x000fe20008400000 */
[----:B0-----:R-:W-:Y:S01]  /*d800*/  F2FP.SATFINITE.E4M3.F32.PACK_AB_MERGE_C R25, RZ, R160, RZ ;  /* 0x000000a0ff19723e */ /* 0x001fe200048070ff */
[----:B------:R-:W-:Y:S01]  /*d810*/  @!P5 STG.E.U8 desc[UR14][R30.64], R33 ;  /* 0x000000211e00d986 */ /* 0x000fe2000c10110e */
[----:B------:R-:W-:-:S02]  /*d820*/  F2FP.SATFINITE.E4M3.F32.PACK_AB_MERGE_C R159, RZ, R159, RZ ;  /* 0x0000009fff9f723e */ /* 0x000fc400048070ff */
[C---:B------:R-:W-:Y:S01]  /*d830*/  ISETP.LT.OR P5, PT, R42.reuse, 0x9, !P0 ;  /* 0x000000092a00780c */ /* 0x040fe200047a1670 */
[----:B------:R-:W-:Y:S01]  /*d840*/  @!P6 STG.E.U8 desc[UR14][R30.64+0x1], R161 ;  /* 0x000001a11e00e986 */ /* 0x000fe2000c10110e */
[----:B------:R-:W-:-:S03]  /*d850*/  ISETP.LT.OR P6, PT, R42, 0xa, !P0 ;  /* 0x0000000a2a00780c */ /* 0x000fc600047c1670 */
[----:B------:R0:W-:Y:S01]  /*d860*/  @!P3 STG.E.U8 desc[UR14][R28.64+0x8], R25 ;  /* 0x000008191c00b986 */ /* 0x0001e2000c10110e */
[----:B------:R-:W-:-:S03]  /*d870*/  ISETP.LT.OR P3, PT, R42, 0x11, !P1 ;  /* 0x000000112a00780c */ /* 0x000fc60004f61670 */
[----:B------:R-:W-:Y:S01]  /*d880*/  @!P2 STG.E.U8 desc[UR14][R28.64+0x9], R159 ;  /* 0x0000099f1c00a986 */ /* 0x000fe2000c10110e */
[----:B------:R-:W-:Y:S01]  /*d890*/  ISETP.LT.OR P2, PT, R42, 0x12, !P1 ;  /* 0x000000122a00780c */ /* 0x000fe20004f41670 */
[----:B------:R-:W-:Y:S01]  /*d8a0*/  FMUL R155, R155, UR20 ;  /* 0x000000149b9b7c20 */ /* 0x000fe20008400000 */
[----:B------:R-:W-:Y:S01]  /*d8b0*/  F2FP.SATFINITE.E4M3.F32.PACK_AB_MERGE_C R27, RZ, R158, RZ ;  /* 0x0000009eff1b723e */ /* 0x000fe200048070ff */
[----:B------:R-:W-:Y:S01]  /*d8c0*/  FMUL R154, R154, UR20 ;  /* 0x000000149a9a7c20 */ /* 0x000fe20008400000 */
[----:B------:R-:W-:Y:S01]  /*d8d0*/  F2FP.SATFINITE.E4M3.F32.PACK_AB_MERGE_C R157, RZ, R157, RZ ;  /* 0x0000009dff9d723e */ /* 0x000fe200048070ff */
[----:B------:R-:W-:Y:S01]  /*d8e0*/  FMUL R153, R153, UR20 ;  /* 0x0000001499997c20 */ /* 0x000fe20008400000 */
        /* <DEDUP_REMOVED lines=25> */
[----:B------:R1:W-:Y:S01]  /*da80*/  @!P2 STG.E.U8 desc[UR14][R28.64+0x19], R23 ;  /* 0x000019171c00a986 */ /* 0x0003e2000c10110e */
        /* <DEDUP_REMOVED lines=11> */
[----:B------:R0:W-:Y:S01]  /*db40*/  @!P6 STG.E.U8 desc[UR14][R30.64+0x19], R21 ;  /* 0x000019151e00e986 */ /* 0x0001e2000c10110e */
[----:B------:R-:W-:-:S03]  /*db50*/  ISETP.LT.OR P6, PT, R42, 0x22, !P0 ;  /* 0x000000222a00780c */ /* 0x000fc600047c1670 */
[----:B------:R-:W-:Y:S01]  /*db60*/  @!P3 STG.E.U8 desc[UR14][R28.64+0x20], R25 ;  /* 0x000020191c00b986 */ /* 0x000fe2000c10110e */
[----:B------:R-:W-:-:S03]  /*db70*/  ISETP.LT.OR P3, PT, R42, 0x29, !P1 ;  /* 0x000000292a00780c */ /* 0x000fc60004f61670 */
[----:B------:R2:W-:Y:S01]  /*db80*/  @!P2 STG.E.U8 desc[UR14][R28.64+0x21], R19 ;  /* 0x000021131c00a986 */ /* 0x0005e2000c10110e */
[----:B------:R-:W-:Y:S01]  /*db90*/  ISETP.LT.OR P2, PT, R42, 0x2a, !P1 ;  /* 0x0000002a2a00780c */ /* 0x000fe20004f41670 */
[----:B------:R-:W-:Y:S01]  /*dba0*/  FMUL R15, R15, UR20 ;  /* 0x000000140f0f7c20 */ /* 0x000fe20008400000 */
[----:B-1----:R-:W-:Y:S01]  /*dbb0*/  F2FP.SATFINITE.E4M3.F32.PACK_AB_MERGE_C R23, RZ, R18, RZ ;  /* 0x00000012ff17723e */ /* 0x002fe200048070ff */
[----:B------:R-:W-:Y:S01]  /*dbc0*/  FMUL R14, R14, UR20 ;  /* 0x000000140e0e7c20 */ /* 0x000fe20008400000 */
[----:B------:R-:W-:Y:S01]  /*dbd0*/  F2FP.SATFINITE.E4M3.F32.PACK_AB_MERGE_C R17, RZ, R17, RZ ;  /* 0x00000011ff11723e */ /* 0x000fe200048070ff */
[----:B------:R-:W-:Y:S01]  /*dbe0*/  FMUL R13, R13, UR20 ;  /* 0x000000140d0d7c20 */ /* 0x000fe20008400000 */
[----:B0-----:R-:W-:Y:S01]  /*dbf0*/  F2FP.SATFINITE.E4M3.F32.PACK_AB_MERGE_C R21, RZ, R16, RZ ;  /* 0x00000010ff15723e */ /* 0x001fe200048070ff */
[----:B------:R-:W-:Y:S01]  /*dc00*/  @!P5 STG.E.U8 desc[UR14][R30.64+0x20], R23 ;  /* 0x000020171e00d986 */ /* 0x000fe2000c10110e */
[----:B------:R-:W-:Y:S02]  /*dc10*/  F2FP.SATFINITE.E4M3.F32.PACK_AB_MERGE_C R15, RZ, R15, RZ ;  /* 0x0000000fff0f723e */ /* 0x000fe400048070ff */
[C---:B------:R-:W-:Y:S01]  /*dc20*/  ISETP.LT.OR P5, PT, R42.reuse, 0x29, !P0 ;  /* 0x000000292a00780c */ /* 0x040fe200047a1670 */
[----:B------:R-:W-:Y:S01]  /*dc30*/  @!P6 STG.E.U8 desc[UR14][R30.64+0x21], R17 ;  /* 0x000021111e00e986 */ /* 0x000fe2000c10110e */
[----:B------:R-:W-:-:S03]  /*dc40*/  ISETP.LT.OR P6, PT, R42, 0x2a, !P0 ;  /* 0x0000002a2a00780c */ /* 0x000fc600047c1670 */
[----:B------:R-:W-:Y:S01]  /*dc50*/  @!P3 STG.E.U8 desc[UR14][R28.64+0x28], R21 ;  /* 0x000028151c00b986 */ /* 0x000fe2000c10110e */
[----:B------:R-:W-:Y:S01]  /*dc60*/  ISETP.LT.OR P3, PT, R42, 0x31, !P1 ;  /* 0x000000312a00780c */ /* 0x000fe20004f61670 */
[----:B------:R-:W-:Y:S02]  /*dc70*/  FMUL R12, R12, UR20 ;  /* 0x000000140c0c7c20 */ /* 0x000fe40008400000 */
[----:B------:R0:W-:Y:S01]  /*dc80*/  @!P2 STG.E.U8 desc[UR14][R28.64+0x29], R15 ;  /* 0x0000290f1c00a986 */ /* 0x0001e2000c10110e */
[----:B------:R-:W-:Y:S01]  /*dc90*/  ISETP.LT.OR P2, PT, R42, 0x32, !P1 ;  /* 0x000000322a00780c */ /* 0x000fe20004f41670 */
[----:B------:R-:W-:Y:S01]  /*dca0*/  FMUL R11, R11, UR20 ;  /* 0x000000140b0b7c20 */ /* 0x000fe20008400000 */
[----:B--2---:R-:W-:Y:S01]  /*dcb0*/  F2FP.SATFINITE.E4M3.F32.PACK_AB_MERGE_C R19, RZ, R14, RZ ;  /* 0x0000000eff13723e */ /* 0x004fe200048070ff */
[----:B------:R-:W2:Y:S01]  /*dcc0*/  LDL.LU R222, [R1+0x18] ;  /* 0x0000180001de7983 */ /* 0x000ea20000300800 */
[----:B------:R-:W-:Y:S02]  /*dcd0*/  F2FP.SATFINITE.E4M3.F32.PACK_AB_MERGE_C R13, RZ, R13, RZ ;  /* 0x0000000dff0d723e */ /* 0x000fe400048070ff */
[----:B------:R-:W-:Y:S01]  /*dce0*/  F2FP.SATFINITE.E4M3.F32.PACK_AB_MERGE_C R11, RZ, R11, RZ ;  /* 0x0000000bff0b723e */ /* 0x000fe200048070ff */
[----:B------:R-:W-:Y:S01]  /*dcf0*/  @!P5 STG.E.U8 desc[UR14][R30.64+0x28], R19 ;  /* 0x000028131e00d986 */ /* 0x000fe2000c10110e */
[----:B0-----:R-:W-:-:S03]  /*dd00*/  F2FP.SATFINITE.E4M3.F32.PACK_AB_MERGE_C R15, RZ, R12, RZ ;  /* 0x0000000cff0f723e */ /* 0x001fc600048070ff */
[----:B------:R0:W-:Y:S01]  /*dd10*/  @!P6 STG.E.U8 desc[UR14][R30.64+0x29], R13 ;  /* 0x0000290d1e00e986 */ /* 0x0001e2000c10110e */
[C---:B------:R-:W-:Y:S02]  /*dd20*/  ISETP.LT.OR P5, PT, R42.reuse, 0x31, !P0 ;  /* 0x000000312a00780c */ /* 0x040fe400047a1670 */
[C---:B------:R-:W-:Y:S01]  /*dd30*/  ISETP.LT.OR P6, PT, R42.reuse, 0x32, !P0 ;  /* 0x000000322a00780c */ /* 0x040fe200047c1670 */
[----:B------:R-:W-:Y:S01]  /*dd40*/  @!P3 STG.E.U8 desc[UR14][R28.64+0x30], R15 ;  /* 0x0000300f1c00b986 */ /* 0x000fe2000c10110e */
[----:B------:R-:W-:Y:S01]  /*dd50*/  ISETP.LT.OR P3, PT, R42, 0x39, !P1 ;  /* 0x000000392a00780c */ /* 0x000fe20004f61670 */
[----:B------:R-:W-:Y:S01]  /*dd60*/  FMUL R10, R10, UR20 ;  /* 0x000000140a0a7c20 */ /* 0x000fe20008400000 */
[----:B------:R-:W-:Y:S01]  /*dd70*/  FMUL R9, R9, UR20 ;  /* 0x0000001409097c20 */ /* 0x000fe20008400000 */
[----:B------:R-:W2:Y:S01]  /*dd80*/  LDL.LU R223, [R1+0x14] ;  /* 0x0000140001df7983 */ /* 0x000ea20000300800 */
[----:B------:R-:W-:-:S03]  /*dd90*/  FMUL R8, R8, UR20 ;  /* 0x0000001408087c20 */ /* 0x000fc60008400000 */
[----:B------:R-:W2:Y:S01]  /*dda0*/  LDL.LU R221, [R1+0x10] ;  /* 0x0000100001dd7983 */ /* 0x000ea20000300800 */
[----:B------:R-:W-:-:S03]  /*ddb0*/  F2FP.SATFINITE.E4M3.F32.PACK_AB_MERGE_C R17, RZ, R10, RZ ;  /* 0x0000000aff11723e */ /* 0x000fc600048070ff */
[----:B------:R-:W2:Y:S01]  /*ddc0*/  LDL.LU R220, [R1+0xc] ;  /* 0x00000c0001dc7983 */ /* 0x000ea20000300800 */
[----:B------:R-:W-:Y:S01]  /*ddd0*/  F2FP.SATFINITE.E4M3.F32.PACK_AB_MERGE_C R9, RZ, R9, RZ ;  /* 0x00000009ff09723e */ /* 0x000fe200048070ff */
[----:B------:R-:W-:Y:S01]  /*dde0*/  FMUL R7, R7, UR20 ;  /* 0x0000001407077c20 */ /* 0x000fe20008400000 */
[----:B0-----:R-:W-:Y:S01]  /*ddf0*/  F2FP.SATFINITE.E4M3.F32.PACK_AB_MERGE_C R13, RZ, R8, RZ ;  /* 0x00000008ff0d723e */ /* 0x001fe200048070ff */
[----:B------:R0:W-:Y:S01]  /*de00*/  @!P2 STG.E.U8 desc[UR14][R28.64+0x31], R11 ;  /* 0x0000310b1c00a986 */ /* 0x0001e2000c10110e */
[----:B------:R-:W-:Y:S01]  /*de10*/  ISETP.LT.OR P2, PT, R42, 0x3a, !P1 ;  /* 0x0000003a2a00780c */ /* 0x000fe20004f41670 */
[----:B-----5:R-:W-:Y:S01]  /*de20*/  FMUL R2, R2, UR20 ;  /* 0x0000001402027c20 */ /* 0x020fe20008400000 */
[----:B------:R-:W-:Y:S01]  /*de30*/  F2FP.SATFINITE.E4M3.F32.PACK_AB_MERGE_C R7, RZ, R7, RZ ;  /* 0x00000007ff07723e */ /* 0x000fe200048070ff */
[----:B------:R-:W-:Y:S01]  /*de40*/  @!P5 STG.E.U8 desc[UR14][R30.64+0x30], R17 ;  /* 0x000030111e00d986 */ /* 0x000fe2000c10110e */
[----:B------:R-:W-:Y:S01]  /*de50*/  FMUL R3, R3, UR20 ;  /* 0x0000001403037c20 */ /* 0x000fe20008400000 */
[----:B------:R-:W-:Y:S01]  /*de60*/  FMUL R4, R4, UR20 ;  /* 0x0000001404047c20 */ /* 0x000fe20008400000 */
[C---:B------:R-:W-:Y:S01]  /*de70*/  ISETP.LT.OR P5, PT, R42.reuse, 0x39, !P0 ;  /* 0x000000392a00780c */ /* 0x040fe200047a1670 */
[----:B------:R1:W-:Y:S01]  /*de80*/  @!P6 STG.E.U8 desc[UR14][R30.64+0x31], R9 ;  /* 0x000031091e00e986 */ /* 0x0003e2000c10110e */
[----:B------:R-:W-:Y:S01]  /*de90*/  ISETP.LT.OR P6, PT, R42, 0x3a, !P0 ;  /* 0x0000003a2a00780c */ /* 0x000fe200047c1670 */
[----:B------:R-:W-:Y:S01]  /*dea0*/  FMUL R6, R6, UR20 ;  /* 0x0000001406067c20 */ /* 0x000fe20008400000 */
[----:B------:R-:W-:Y:S01]  /*deb0*/  FMUL R5, R5, UR20 ;  /* 0x0000001405057c20 */ /* 0x000fe20008400000 */
[----:B------:R3:W-:Y:S01]  /*dec0*/  @!P3 STG.E.U8 desc[UR14][R28.64+0x38], R13 ;  /* 0x0000380d1c00b986 */ /* 0x0007e2000c10110e */
[----:B------:R-:W-:Y:S01]  /*ded0*/  ISETP.LT.OR P3, PT, R42, 0x41, !P1 ;  /* 0x000000412a00780c */ /* 0x000fe20004f61670 */
[----:B------:R-:W-:Y:S01]  /*dee0*/  FMUL R0, R0, UR20 ;  /* 0x0000001400007c20 */ /* 0x000fe20008400000 */
[----:B0-----:R-:W-:Y:S01]  /*def0*/  F2FP.SATFINITE.E4M3.F32.PACK_AB_MERGE_C R11, RZ, R6, RZ ;  /* 0x00000006ff0b723e */ /* 0x001fe200048070ff */
[----:B------:R-:W2:Y:S01]  /*df00*/  LDL.LU R224, [R1+0x1c] ;  /* 0x00001c0001e07983 */ /* 0x000ea20000300800 */
[----:B------:R-:W-:-:S03]  /*df10*/  F2FP.SATFINITE.E4M3.F32.PACK_AB_MERGE_C R5, RZ, R5, RZ ;  /* 0x00000005ff05723e */ /* 0x000fc600048070ff */
[----:B------:R0:W-:Y:S01]  /*df20*/  @!P2 STG.E.U8 desc[UR14][R28.64+0x39], R7 ;  /* 0x000039071c00a986 */ /* 0x0001e2000c10110e */
[----:B-1----:R-:W-:Y:S01]  /*df30*/  F2FP.SATFINITE.E4M3.F32.PACK_AB_MERGE_C R9, RZ, R4, RZ ;  /* 0x00000004ff09723e */ /* 0x002fe200048070ff */
[----:B------:R-:W-:Y:S01]  /*df40*/  FMUL R4, R226, UR20 ;  /* 0x00000014e2047c20 */ /* 0x000fe20008400000 */
[C---:B------:R-:W-:Y:S01]  /*df50*/  ISETP.LT.OR P2, PT, R42.reuse, 0x42, !P1 ;  /* 0x000000422a00780c */ /* 0x040fe20004f41670 */
[----:B------:R-:W-:Y:S01]  /*df60*/  @!P5 STG.E.U8 desc[UR14][R30.64+0x38], R11 ;  /* 0x0000380b1e00d986 */ /* 0x000fe2000c10110e */
[----:B---3--:R-:W-:Y:S01]  /*df70*/  F2FP.SATFINITE.E4M3.F32.PACK_AB_MERGE_C R13, RZ, R2, RZ ;  /* 0x00000002ff0d723e */ /* 0x008fe200048070ff */
[----:B----4-:R-:W-:Y:S01]  /*df80*/  FMUL R2, R225, UR20 ;  /* 0x00000014e1027c20 */ /* 0x010fe20008400000 */
[----:B------:R-:W-:Y:S01]  /*df90*/  ISETP.LT.OR P5, PT, R42, 0x41, !P0 ;  /* 0x000000412a00780c */ /* 0x000fe200047a1670 */
[----:B------:R-:W3:Y:S01]  /*dfa0*/  LDL.LU R225, [R1+0x20] ;  /* 0x0000200001e17983 */ /* 0x000ee20000300800 */
[----:B0-----:R-:W-:Y:S01]  /*dfb0*/  F2FP.SATFINITE.E4M3.F32.PACK_AB_MERGE_C R7, RZ, R3, RZ ;  /* 0x00000003ff07723e */ /* 0x001fe200048070ff */
[----:B------:R-:W-:-:S02]  /*dfc0*/  FMUL R3, R227, UR20 ;  /* 0x00000014e3037c20 */ /* 0x000fc40008400000 */
[----:B------:R0:W-:Y:S01]  /*dfd0*/  @!P6 STG.E.U8 desc[UR14][R30.64+0x39], R5 ;  /* 0x000039051e00e986 */ /* 0x0001e2000c10110e */
[----:B------:R-:W-:-:S03]  /*dfe0*/  ISETP.LT.OR P6, PT, R42, 0x42, !P0 ;  /* 0x000000422a00780c */ /* 0x000fc600047c1670 */
[----:B------:R-:W4:Y:S04]  /*dff0*/  LDL.LU R227, [R1+0x24] ;  /* 0x0000240001e37983 */ /* 0x000f280000300800 */
[----:B------:R-:W4:Y:S04]  /*e000*/  LDL.LU R226, [R1+0x28] ;  /* 0x0000280001e27983 */ /* 0x000f280000300800 */
[----:B------:R-:W-:Y:S01]  /*e010*/  @!P3 STG.E.U8 desc[UR14][R28.64+0x40], R9 ;  /* 0x000040091c00b986 */ /* 0x000fe2000c10110e */
[C---:B------:R-:W-:Y:S02]  /*e020*/  ISETP.LT.OR P3, PT, R42.reuse, 0x49, !P1 ;  /* 0x000000492a00780c */ /* 0x040fe40004f61670 */
[----:B0-----:R-:W-:Y:S01]  /*e030*/  F2FP.SATFINITE.E4M3.F32.PACK_AB_MERGE_C R5, RZ, R0, RZ ;  /* 0x00000000ff05723e */ /* 0x001fe200048070ff */
[----:B------:R0:W-:Y:S01]  /*e040*/  @!P2 STG.E.U8 desc[UR14][R28.64+0x41], R7 ;  /* 0x000041071c00a986 */ /* 0x0001e2000c10110e */
[----:B------:R-:W-:-:S03]  /*e050*/  ISETP.LT.OR P2, PT, R42, 0x4a, !P1 ;  /* 0x0000004a2a00780c */ /* 0x000fc60004f41670 */
[----:B------:R-:W-:Y:S01]  /*e060*/  @!P5 STG.E.U8 desc[UR14][R30.64+0x40], R13 ;  /* 0x0000400d1e00d986 */ /* 0x000fe2000c10110e */
[----:B------:R-:W-:-:S03]  /*e070*/  ISETP.LT.OR P5, PT, R42, 0x49, !P0 ;  /* 0x000000492a00780c */ /* 0x000fc600047a1670 */
[----:B------:R1:W-:Y:S01]  /*e080*/  @!P6 STG.E.U8 desc[UR14][R30.64+0x41], R5 ;  /* 0x000041051e00e986 */ /* 0x0003e2000c10110e */
[----:B0-----:R-:W-:Y:S02]  /*e090*/  F2FP.SATFINITE.E4M3.F32.PACK_AB_MERGE_C R7, RZ, R2, RZ ;  /* 0x00000002ff07723e */ /* 0x001fe400048070ff */
[----:B------:R-:W-:-:S03]  /*e0a0*/  ISETP.LT.OR P6, PT, R42, 0x4a, !P0 ;  /* 0x0000004a2a00780c */ /* 0x000fc600047c1670 */
[----:B------:R0:W-:Y:S01]  /*e0b0*/  @!P3 STG.E.U8 desc[UR14][R28.64+0x48], R7 ;  /* 0x000048071c00b986 */ /* 0x0001e2000c10110e */
[----:B------:R-:W-:Y:S02]  /*e0c0*/  ISETP.LT.OR P3, PT, R42, 0x51, !P1 ;  /* 0x000000512a00780c */ /* 0x000fe40004f61670 */
[----:B------:R-:W-:Y:S02]  /*e0d0*/  F2FP.SATFINITE.E4M3.F32.PACK_AB_MERGE_C R9, RZ, R3, RZ ;  /* 0x00000003ff09723e */ /* 0x000fe400048070ff */
[----:B------:R-:W-:-:S03]  /*e0e0*/  F2FP.SATFINITE.E4M3.F32.PACK_AB_MERGE_C R11, RZ, R4, RZ ;  /* 0x00000004ff0b723e */ /* 0x000fc600048070ff */
[----:B------:R0:W-:Y:S04]  /*e0f0*/  @!P2 STG.E.U8 desc[UR14][R28.64+0x49], R9 ;  /* 0x000049091c00a986 */ /* 0x0001e8000c10110e */
[----:B------:R-:W-:Y:S01]  /*e100*/  @!P5 STG.E.U8 desc[UR14][R30.64+0x48], R11 ;  /* 0x0000480b1e00d986 */ /* 0x000fe2000c10110e */
[----:B--2---:R-:W-:Y:S01]  /*e110*/  FMUL R2, R221, UR20 ;  /* 0x00000014dd027c20 */ /* 0x004fe20008400000 */
[----:B------:R-:W-:Y:S02]  /*e120*/  FMUL R0, R220, UR20 ;  /* 0x00000014dc007c20 */ /* 0x000fe40008400000 */
[----:B------:R-:W2:Y:S04]  /*e130*/  LDL.LU R220, [R1+0x2c] ;  /* 0x00002c0001dc7983 */ /* 0x000ea80000300800 */
[----:B------:R-:W2:Y:S01]  /*e140*/  LDL.LU R221, [R1+0x30] ;  /* 0x0000300001dd7983 */ /* 0x000ea20000300800 */
[----:B-1----:R-:W-:Y:S01]  /*e150*/  F2FP.SATFINITE.E4M3.F32.PACK_AB_MERGE_C R5, RZ, R0, RZ ;  /* 0x00000000ff05723e */ /* 0x002fe200048070ff */
[----:B------:R-:W-:Y:S01]  /*e160*/  FMUL R0, R222, UR20 ;  /* 0x00000014de007c20 */ /* 0x000fe20008400000 */
[----:B------:R-:W-:Y:S01]  /*e170*/  FMUL R3, R223, UR20 ;  /* 0x00000014df037c20 */ /* 0x000fe20008400000 */
[----:B0-----:R-:W-:Y:S01]  /*e180*/  F2FP.SATFINITE.E4M3.F32.PACK_AB_MERGE_C R7, RZ, R2, RZ ;  /* 0x00000002ff07723e */ /* 0x001fe200048070ff */
[----:B------:R-:W2:Y:S02]  /*e190*/  LDL.LU R223, [R1+0x34] ;  /* 0x0000340001df7983 */ /* 0x000ea40000300800 */
[----:B------:R-:W-:-:S02]  /*e1a0*/  F2FP.SATFINITE.E4M3.F32.PACK_AB_MERGE_C R13, RZ, R0, RZ ;  /* 0x00000000ff0d723e */ /* 0x000fc400048070ff */
[----:B------:R-:W2:Y:S01]  /*e1b0*/  LDL.LU R222, [R1+0x38] ;  /* 0x0000380001de7983 */ /* 0x000ea20000300800 */
[----:B------:R-:W-:Y:S01]  /*e1c0*/  F2FP.SATFINITE.E4M3.F32.PACK_AB_MERGE_C R9, RZ, R3, RZ ;  /* 0x00000003ff09723e */ /* 0x000fe200048070ff */
[----:B------:R-:W-:Y:S02]  /*e1d0*/  FMUL R2, R224, UR20 ;  /* 0x00000014e0027c20 */ /* 0x000fe40008400000 */
[----:B------:R-:W2:Y:S04]  /*e1e0*/  LDL.LU R224, [R1+0x3c] ;  /* 0x00003c0001e07983 */ /* 0x000ea80000300800 */
[----:B------:R-:W-:Y:S01]  /*e1f0*/  @!P6 STG.E.U8 desc[UR14][R30.64+0x49], R5 ;  /* 0x000049051e00e986 */ /* 0x000fe2000c10110e */
[----:B---3--:R-:W-:-:S03]  /*e200*/  FMUL R0, R225, UR20 ;  /* 0x00000014e1007c20 */ /* 0x008fc60008400000 */
[----:B------:R0:W-:Y:S04]  /*e210*/  @!P3 STG.E.U8 desc[UR14][R28.64+0x50], R7 ;  /* 0x000050071c00b986 */ /* 0x0001e8000c10110e */
[----:B------:R-:W3:Y:S01]  /*e220*/  LDL.LU R225, [R1+0x40] ;  /* 0x0000400001e17983 */ /* 0x000ee20000300800 */
[----:B----4-:R-:W-:-:S03]  /*e230*/  FMUL R3, R227, UR20 ;  /* 0x00000014e3037c20 */ /* 0x010fc60008400000 */
[----:B------:R-:W4:Y:S01]  /*e240*/  LDL.LU R227, [R1+0x44] ;  /* 0x0000440001e37983 */ /* 0x000f220000300800 */
[----:B0-----:R-:W-:Y:S01]  /*e250*/  F2FP.SATFINITE.E4M3.F32.PACK_AB_MERGE_C R7, RZ, R0, RZ ;  /* 0x00000000ff07723e */ /* 0x001fe200048070ff */
[----:B------:R-:W-:Y:S02]  /*e260*/  FMUL R0, R226, UR20 ;  /* 0x00000014e2007c20 */ /* 0x000fe40008400000 */
[----:B------:R-:W4:Y:S01]  /*e270*/  LDL.LU R226, [R1+0x48] ;  /* 0x0000480001e27983 */ /* 0x000f220000300800 */
[C---:B------:R-:W-:Y:S02]  /*e280*/  ISETP.LT.OR P2, PT, R42.reuse, 0x52, !P1 ;  /* 0x000000522a00780c */ /* 0x040fe40004f41670 */
[C---:B------:R-:W-:Y:S01]  /*e290*/  ISETP.LT.OR P6, PT, R42.reuse, 0x52, !P0 ;  /* 0x000000522a00780c */ /* 0x040fe200047c1670 */
[----:B------:R-:W4:Y:S01]  /*e2a0*/  LDL.LU R218, [R1+0x4c] ;  /* 0x00004c0001da7983 */ /* 0x000f220000300800 */
[----:B------:R-:W-:Y:S02]  /*e2b0*/  F2FP.SATFINITE.E4M3.F32.PACK_AB_MERGE_C R5, RZ, R2, RZ ;  /* 0x00000002ff05723e */ /* 0x000fe400048070ff */
[----:B------:R-:W-:-:S02]  /*e2c0*/  ISETP.LT.OR P5, PT, R42, 0x51, !P0 ;  /* 0x000000512a00780c */ /* 0x000fc400047a1670 */
[----:B------:R-:W-:Y:S02]  /*e2d0*/  F2FP.SATFINITE.E4M3.F32.PACK_AB_MERGE_C R11, RZ, R0, RZ ;  /* 0x00000000ff0b723e */ /* 0x000fe400048070ff */
[----:B------:R-:W-:-:S03]  /*e2e0*/  ISETP.LT.OR P3, PT, R42, 0x59, !P1 ;  /* 0x000000592a00780c */ /* 0x000fc60004f61670 */
[----:B------:R0:W-:Y:S01]  /*e2f0*/  @!P2 STG.E.U8 desc[UR14][R28.64+0x51], R9 ;  /* 0x000051091c00a986 */ /* 0x0001e2000c10110e */
[----:B------:R-:W-:-:S03]  /*e300*/  ISETP.LT.OR P2, PT, R42, 0x5a, !P1 ;  /* 0x0000005a2a00780c */ /* 0x000fc60004f41670 */
[----:B------:R1:W-:Y:S01]  /*e310*/  @!P6 STG.E.U8 desc[UR14][R30.64+0x51], R5 ;  /* 0x000051051e00e986 */ /* 0x0003e2000c10110e */
[----:B------:R-:W-:-:S03]  /*e320*/  ISETP.LT.OR P6, PT, R42, 0x5a, !P0 ;  /* 0x0000005a2a00780c */ /* 0x000fc600047c1670 */
[----:B------:R-:W-:Y:S01]  /*e330*/  @!P5 STG.E.U8 desc[UR14][R30.64+0x50], R13 ;  /* 0x0000500d1e00d986 */ /* 0x000fe2000c10110e */
[----:B0-----:R-:W-:-:S03]  /*e340*/  F2FP.SATFINITE.E4M3.F32.PACK_AB_MERGE_C R9, RZ, R3, RZ ;  /* 0x00000003ff09723e */ /* 0x001fc600048070ff */
[----:B------:R0:W-:Y:S04]  /*e350*/  @!P3 STG.E.U8 desc[UR14][R28.64+0x58], R7 ;  /* 0x000058071c00b986 */ /* 0x0001e8000c10110e */
[----:B------:R0:W-:Y:S01]  /*e360*/  @!P2 STG.E.U8 desc[UR14][R28.64+0x59], R9 ;  /* 0x000059091c00a986 */ /* 0x0001e2000c10110e */
[----:B--2---:R-:W-:-:S03]  /*e370*/  FMUL R0, R220, UR20 ;  /* 0x00000014dc007c20 */ /* 0x004fc60008400000 */
[----:B------:R-:W2:Y:S01]  /*e380*/  LDL.LU R220, [R1+0x50] ;  /* 0x0000500001dc7983 */ /* 0x000ea20000300800 */
[----:B------:R-:W-:-:S03]  /*e390*/  FMUL R2, R221, UR20 ;  /* 0x00000014dd027c20 */ /* 0x000fc60008400000 */
[----:B------:R-:W2:Y:S01]  /*e3a0*/  LDL.LU R221, [R1+0x54] ;  /* 0x0000540001dd7983 */ /* 0x000ea20000300800 */
[----:B-1----:R-:W-:Y:S01]  /*e3b0*/  F2FP.SATFINITE.E4M3.F32.PACK_AB_MERGE_C R5, RZ, R0, RZ ;  /* 0x00000000ff05723e */ /* 0x002fe200048070ff */
[----:B------:R-:W-:Y:S02]  /*e3c0*/  FMUL R3, R223, UR20 ;  /* 0x00000014df037c20 */ /* 0x000fe40008400000 */
[----:B------:R-:W2:Y:S01]  /*e3d0*/  LDL.LU R223, [R1+0x58] ;  /* 0x0000580001df7983 */ /* 0x000ea20000300800 */
[----:B0-----:R-:W-:Y:S01]  /*e3e0*/  F2FP.SATFINITE.E4M3.F32.PACK_AB_MERGE_C R7, RZ, R2, RZ ;  /* 0x00000002ff07723e */ /* 0x001fe200048070ff */
[----:B------:R-:W-:Y:S01]  /*e3f0*/  FMUL R4, R222, UR20 ;  /* 0x00000014de047c20 */ /* 0x000fe20008400000 */
[----:B------:R-:W-:Y:S01]  /*e400*/  F2FP.SATFINITE.E4M3.F32.PACK_AB_MERGE_C R9, RZ, R3, RZ ;  /* 0x00000003ff09723e */ /* 0x000fe200048070ff */
[----:B------:R-:W2:Y:S01]  /*e410*/  LDL.LU R222, [R1+0x5c] ;  /* 0x00005c0001de7983 */ /* 0x000ea20000300800 */
[----:B------:R-:W-:-:S03]  /*e420*/  FMUL R0, R224, UR20 ;  /* 0x00000014e0007c20 */ /* 0x000fc60008400000 */
[----:B------:R0:W-:Y:S04]  /*e430*/  @!P6 STG.E.U8 desc[UR14][R30.64+0x59], R5 ;  /* 0x000059051e00e986 */ /* 0x0001e8000c10110e */
[----:B------:R-:W2:Y:S01]  /*e440*/  LDL.LU R224, [R1+0x60] ;  /* 0x0000600001e07983 */ /* 0x000ea20000300800 */
[----:B0-----:R-:W-:Y:S01]  /*e450*/  F2FP.SATFINITE.E4M3.F32.PACK_AB_MERGE_C R5, RZ, R0, RZ ;  /* 0x00000000ff05723e */ /* 0x001fe200048070ff */
[----:B---3--:R-:W-:Y:S02]  /*e460*/  FMUL R2, R225, UR20 ;  /* 0x00000014e1027c20 */ /* 0x008fe40008400000 */
[----:B------:R-:W3:Y:S01]  /*e470*/  LDL.LU R225, [R1+0x64] ;  /* 0x0000640001e17983 */ /* 0x000ee20000300800 */
[----:B----4-:R-:W-:-:S03]  /*e480*/  FMUL R3, R227, UR20 ;  /* 0x00000014e3037c20 */ /* 0x010fc60008400000 */
[----:B------:R-:W4:Y:S01]  /*e490*/  LDL.LU R227, [R1+0x68] ;  /* 0x0000680001e37983 */ /* 0x000f220000300800 */
[----:B------:R-:W-:-:S03]  /*e4a0*/  FMUL R0, R226, UR20 ;  /* 0x00000014e2007c20 */ /* 0x000fc60008400000 */
[----:B------:R-:W4:Y:S01]  /*e4b0*/  LDL.LU R226, [R1+0x6c] ;  /* 0x00006c0001e27983 */ /* 0x000f220000300800 */
[C---:B------:R-:W-:Y:S02]  /*e4c0*/  ISETP.LT.OR P5, PT, R42.reuse, 0x59, !P0 ;  /* 0x000000592a00780c */ /* 0x040fe400047a1670 */
[C---:B------:R-:W-:Y:S02]  /*e4d0*/  ISETP.LT.OR P2, PT, R42.reuse, 0x62, !P1 ;  /* 0x000000622a00780c */ /* 0x040fe40004f41670 */
[C---:B------:R-:W-:Y:S02]  /*e4e0*/  ISETP.LT.OR P3, PT, R42.reuse, 0x61, !P1 ;  /* 0x000000612a00780c */ /* 0x040fe40004f61670 */
[----:B------:R-:W-:-:S07]  /*e4f0*/  ISETP.LT.OR P6, PT, R42, 0x62, !P0 ;  /* 0x000000622a00780c */ /* 0x000fce00047c1670 */
[----:B------:R-:W-:Y:S01]  /*e500*/  @!P5 STG.E.U8 desc[UR14][R30.64+0x58], R11 ;  /* 0x0000580b1e00d986 */ /* 0x000fe2000c10110e */
[----:B------:R-:W-:-:S03]  /*e510*/  ISETP.LT.OR P5, PT, R42, 0x61, !P0 ;  /* 0x000000612a00780c */ /* 0x000fc600047a1670 */
[----:B------:R0:W-:Y:S01]  /*e520*/  @!P2 STG.E.U8 desc[UR14][R28.64+0x61], R9 ;  /* 0x000061091c00a986 */ /* 0x0001e2000c10110e */
[----:B------:R-:W-:-:S03]  /*e530*/  ISETP.LT.OR P2, PT, R42, 0x6a, !P1 ;  /* 0x0000006a2a00780c */ /* 0x000fc60004f41670 */
[----:B------:R1:W-:Y:S01]  /*e540*/  @!P3 STG.E.U8 desc[UR14][R28.64+0x60], R7 ;  /* 0x000060071c00b986 */ /* 0x0003e2000c10110e */
[----:B------:R-:W-:Y:S02]  /*e550*/  ISETP.LT.OR P3, PT, R42, 0x69, !P1 ;  /* 0x000000692a00780c */ /* 0x000fe40004f61670 */
[----:B------:R-:W-:Y:S01]  /*e560*/  F2FP.SATFINITE.E4M3.F32.PACK_AB_MERGE_C R13, RZ, R4, RZ ;  /* 0x00000004ff0d723e */ /* 0x000fe200048070ff */
[----:B------:R1:W-:Y:S01]  /*e570*/  @!P6 STG.E.U8 desc[UR14][R30.64+0x61], R5 ;  /* 0x000061051e00e986 */ /* 0x0003e2000c10110e */
[----:B0-----:R-:W-:-:S03]  /*e580*/  F2FP.SATFINITE.E4M3.F32.PACK_AB_MERGE_C R9, RZ, R3, RZ ;  /* 0x00000003ff09723e */ /* 0x001fc600048070ff */
[----:B------:R-:W-:Y:S01]  /*e590*/  @!P5 STG.E.U8 desc[UR14][R30.64+0x60], R13 ;  /* 0x0000600d1e00d986 */ /* 0x000fe2000c10110e */
[----:B-1----:R-:W-:-:S03]  /*e5a0*/  F2FP.SATFINITE.E4M3.F32.PACK_AB_MERGE_C R7, RZ, R2, RZ ;  /* 0x00000002ff07723e */ /* 0x002fc600048070ff */
[----:B------:R-:W-:Y:S01]  /*e5b0*/  @!P2 STG.E.U8 desc[UR14][R28.64+0x69], R9 ;  /* 0x000069091c00a986 */ /* 0x000fe2000c10110e */
[C---:B------:R-:W-:Y:S02]  /*e5c0*/  ISETP.LT.OR P5, PT, R42.reuse, 0x69, !P0 ;  /* 0x000000692a00780c */ /* 0x040fe400047a1670 */
[C---:B------:R-:W-:Y:S01]  /*e5d0*/  ISETP.LT.OR P6, PT, R42.reuse, 0x6a, !P0 ;  /* 0x0000006a2a00780c */ /* 0x040fe200047c1670 */
[----:B------:R0:W-:Y:S01]  /*e5e0*/  @!P3 STG.E.U8 desc[UR14][R28.64+0x68], R7 ;  /* 0x000068071c00b986 */ /* 0x0001e2000c10110e */
[----:B------:R-:W-:Y:S01]  /*e5f0*/  ISETP.LT.OR P2, PT, R42, 0x72, !P1 ;  /* 0x000000722a00780c */ /* 0x000fe20004f41670 */
[----:B------:R-:W-:Y:S01]  /*e600*/  FMUL R2, R218, UR20 ;  /* 0x00000014da027c20 */ /* 0x000fe20008400000 */
[----:B------:R-:W-:Y:S02]  /*e610*/  ISETP.LT.OR P3, PT, R42, 0x71, !P1 ;  /* 0x000000712a00780c */ /* 0x000fe40004f61670 */
[----:B------:R-:W-:Y:S02]  /*e620*/  F2FP.SATFINITE.E4M3.F32.PACK_AB_MERGE_C R11, RZ, R0, RZ ;  /* 0x00000000ff0b723e */ /* 0x000fe400048070ff */
[----:B------:R-:W-:-:S03]  /*e630*/  F2FP.SATFINITE.E4M3.F32.PACK_AB_MERGE_C R5, RZ, R2, RZ ;  /* 0x00000002ff05723e */ /* 0x000fc600048070ff */
[----:B------:R-:W-:Y:S01]  /*e640*/  @!P5 STG.E.U8 desc[UR14][R30.64+0x68], R11 ;  /* 0x0000680b1e00d986 */ /* 0x000fe2000c10110e */
[----:B------:R-:W-:-:S03]  /*e650*/  ISETP.LT.OR P5, PT, R42, 0x71, !P0 ;  /* 0x000000712a00780c */ /* 0x000fc600047a1670 */
[----:B------:R-:W-:Y:S01]  /*e660*/  @!P6 STG.E.U8 desc[UR14][R30.64+0x69], R5 ;  /* 0x000069051e00e986 */ /* 0x000fe2000c10110e */
[----:B------:R-:W-:Y:S01]  /*e670*/  ISETP.LT.OR P6, PT, R42, 0x72, !P0 ;  /* 0x000000722a00780c */ /* 0x000fe200047c1670 */
[----:B--2---:R-:W-:Y:S01]  /*e680*/  FMUL R0, R220, UR20 ;  /* 0x00000014dc007c20 */ /* 0x004fe20008400000 */
[----:B------:R-:W-:-:S04]  /*e690*/  FMUL R3, R221, UR20 ;  /* 0x00000014dd037c20 */ /* 0x000fc80008400000 */
[----:B0-----:R-:W-:Y:S02]  /*e6a0*/  F2FP.SATFINITE.E4M3.F32.PACK_AB_MERGE_C R7, RZ, R0, RZ ;  /* 0x00000000ff07723e */ /* 0x001fe400048070ff */
[----:B------:R-:W-:Y:S01]  /*e6b0*/  F2FP.SATFINITE.E4M3.F32.PACK_AB_MERGE_C R9, RZ, R3, RZ ;  /* 0x00000003ff09723e */ /* 0x000fe200048070ff */
[----:B------:R-:W-:Y:S02]  /*e6c0*/  FMUL R0, R223, UR20 ;  /* 0x00000014df007c20 */ /* 0x000fe40008400000 */
[----:B------:R0:W-:Y:S01]  /*e6d0*/  @!P3 STG.E.U8 desc[UR14][R28.64+0x70], R7 ;  /* 0x000070071c00b986 */ /* 0x0001e2000c10110e */
[----:B------:R-:W-:-:S03]  /*e6e0*/  ISETP.LT.OR P3, PT, R42, 0x79, !P0 ;  /* 0x000000792a00780c */ /* 0x000fc60004761670 */
[----:B------:R1:W-:Y:S01]  /*e6f0*/  @!P2 STG.E.U8 desc[UR14][R28.64+0x71], R9 ;  /* 0x000071091c00a986 */ /* 0x0003e2000c10110e */
[C---:B------:R-:W-:Y:S02]  /*e700*/  ISETP.LT.OR P2, PT, R42.reuse, 0x79, !P1 ;  /* 0x000000792a00780c */ /* 0x040fe40004f41670 */
[----:B------:R-:W-:Y:S02]  /*e710*/  ISETP.LT.OR P1, PT, R42, 0x7a, !P1 ;  /* 0x0000007a2a00780c */ /* 0x000fe40004f21670 */
[----:B------:R-:W-:Y:S01]  /*e720*/  F2FP.SATFINITE.E4M3.F32.PACK_AB_MERGE_C R13, RZ, R0, RZ ;  /* 0x00000000ff0d723e */ /* 0x000fe200048070ff */
[----:B------:R-:W-:Y:S01]  /*e730*/  FMUL R0, R222, UR20 ;  /* 0x00000014de007c20 */ /* 0x000fe20008400000 */
[----:B------:R-:W-:Y:S01]  /*e740*/  ISETP.LT.OR P0, PT, R42, 0x7a, !P0 ;  /* 0x0000007a2a00780c */ /* 0x000fe20004701670 */
[----:B------:R-:W-:-:S03]  /*e750*/  FMUL R2, R224, UR20 ;  /* 0x00000014e0027c20 */ /* 0x000fc60008400000 */
[----:B0-----:R-:W-:Y:S02]  /*e760*/  F2FP.SATFINITE.E4M3.F32.PACK_AB_MERGE_C R7, RZ, R0, RZ ;  /* 0x00000000ff07723e */ /* 0x001fe400048070ff */
[----:B-1----:R-:W-:Y:S01]  /*e770*/  F2FP.SATFINITE.E4M3.F32.PACK_AB_MERGE_C R9, RZ, R2, RZ ;  /* 0x00000002ff09723e */ /* 0x002fe200048070ff */
[----:B---3--:R-:W-:Y:S01]  /*e780*/  FMUL R3, R225, UR20 ;  /* 0x00000014e1037c20 */ /* 0x008fe20008400000 */
[----:B----4-:R-:W-:Y:S01]  /*e790*/  FMUL R4, R227, UR20 ;  /* 0x00000014e3047c20 */ /* 0x010fe20008400000 */
[----:B------:R-:W-:-:S03]  /*e7a0*/  FMUL R5, R226, UR20 ;  /* 0x00000014e2057c20 */ /* 0x000fc60008400000 */
[----:B------:R-:W-:Y:S02]  /*e7b0*/  F2FP.SATFINITE.E4M3.F32.PACK_AB_MERGE_C R3, RZ, R3, RZ ;  /* 0x00000003ff03723e */ /* 0x000fe400048070ff */
[----:B------:R-:W-:Y:S02]  /*e7c0*/  F2FP.SATFINITE.E4M3.F32.PACK_AB_MERGE_C R11, RZ, R4, RZ ;  /* 0x00000004ff0b723e */ /* 0x000fe400048070ff */
[----:B------:R-:W-:Y:S01]  /*e7d0*/  F2FP.SATFINITE.E4M3.F32.PACK_AB_MERGE_C R5, RZ, R5, RZ ;  /* 0x00000005ff05723e */ /* 0x000fe200048070ff */
[----:B------:R0:W-:Y:S04]  /*e7e0*/  @!P5 STG.E.U8 desc[UR14][R30.64+0x70], R13 ;  /* 0x0000700d1e00d986 */ /* 0x0001e8000c10110e */
[----:B------:R0:W-:Y:S04]  /*e7f0*/  @!P6 STG.E.U8 desc[UR14][R30.64+0x71], R7 ;  /* 0x000071071e00e986 */ /* 0x0001e8000c10110e */
[----:B------:R0:W-:Y:S04]  /*e800*/  @!P2 STG.E.U8 desc[UR14][R28.64+0x78], R9 ;  /* 0x000078091c00a986 */ /* 0x0001e8000c10110e */
[----:B------:R0:W-:Y:S04]  /*e810*/  @!P1 STG.E.U8 desc[UR14][R28.64+0x79], R3 ;  /* 0x000079031c009986 */ /* 0x0001e8000c10110e */
[----:B------:R0:W-:Y:S04]  /*e820*/  @!P3 STG.E.U8 desc[UR14][R30.64+0x78], R11 ;  /* 0x0000780b1e00b986 */ /* 0x0001e8000c10110e */
[----:B------:R0:W-:Y:S02]  /*e830*/  @!P0 STG.E.U8 desc[UR14][R30.64+0x79], R5 ;  /* 0x000079051e008986 */ /* 0x0001e4000c10110e */
.L_x_293:
[----:B------:R-:W-:Y:S05]  /*e840*/  BSYNC B0 ;  /* 0x0000000000007941 */ /* 0x000fea0003800000 */
.L_x_35:
[----:B0----5:R-:W2:Y:S04]  /*e850*/  LDL.LU R3, [R1+0x78] ;  /* 0x0000780001037983 */ /* 0x021ea80000300800 */
[----:B------:R-:W2:Y:S01]  /*e860*/  LDL.LU R2, [R1+0x7c] ;  /* 0x00007c0001027983 */ /* 0x000ea20000300800 */
[----:B------:R-:W-:Y:S01]  /*e870*/  ULDC UR6, c[0x0][0xc] ;  /* 0x0000030000067ab9 */ /* 0x000fe20000000800 */
[----:B------:R-:W-:Y:S01]  /*e880*/  ULDC UR7, c[0x0][0x10] ;  /* 0x0000040000077ab9 */ /* 0x000fe20000000800 */
[----:B------:R-:W2:Y:S01]  /*e890*/  LDC R5, c[0x0][0x14] ;  /* 0x00000500ff057b82 */ /* 0x000ea20000000800 */
[----:B------:R-:W-:Y:S01]  /*e8a0*/  UIMAD.WIDE.U32 UR6, UR6, UR7, URZ ;  /* 0x00000007060672a5 */ /* 0x000fe2000f8e003f */
[----:B------:R-:W-:Y:S01]  /*e8b0*/  PRMT R0, RZ, 0x7610, R0 ;  /* 0x00007610ff007816 */ /* 0x000fe20000000000 */
[----:B------:R-:W-:-:S04]  /*e8c0*/  UMOV UR12, 0xffffffff ;  /* 0xffffffff000c7882 */ /* 0x000fc80000000000 */
[----:B--2---:R-:W-:-:S04]  /*e8d0*/  IMAD.WIDE.U32 R2, R5, UR6, R2 ;  /* 0x0000000605027c25 */ /* 0x004fc8000f8e0002 */
[----:B------:R-:W-:Y:S01]  /*e8e0*/  IMAD R5, R5, UR7, RZ ;  /* 0x0000000705057c24 */ /* 0x000fe2000f8e02ff */
[----:B------:R-:W-:Y:S01]  /*e8f0*/  ULDC.64 UR6, c[0x0][0x650] ;  /* 0x0001940000067ab9 */ /* 0x000fe20000000a00 */
[----:B------:R-:W-:Y:S01]  /*e900*/  IMAD.MOV.U32 R19, RZ, RZ, R2 ;  /* 0x000000ffff137224 */ /* 0x000fe200078e0002 */
[----:B------:R-:W-:Y:S01]  /*e910*/  ISETP.GE.U32.AND P0, PT, R2, UR6, PT ;  /* 0x0000000602007c0c */ /* 0x000fe2000bf06070 */
[----:B------:R-:W-:Y:S02]  /*e920*/  IMAD.IADD R22, R3, 0x1, R5 ;  /* 0x0000000103167824 */ /* 0x000fe400078e0205 */
[----:B------:R-:W-:-:S03]  /*e930*/  IMAD.MOV.U32 R2, RZ, RZ, -0x1 ;  /* 0xffffffffff027424 */ /* 0x000fc600078e00ff */
[----:B------:R0:W-:Y:S01]  /*e940*/  STL [R1+0x78], R22 ;  /* 0x0000781601007387 */ /* 0x0001e20000100800 */
[----:B------:R-:W-:-:S03]  /*e950*/  ISETP.GE.U32.AND.EX P0, PT, R22, UR7, PT, P0 ;  /* 0x0000000716007c0c */ /* 0x000fc6000bf06100 */
[----:B------:R0:W-:Y:S04]  /*e960*/  STL [R1+0x7c], R19 ;  /* 0x00007c1301007387 */ /* 0x0001e80000100800 */
[----:B------:R0:W-:Y:S06]  /*e970*/  STL [R1+0x80], R2 ;  /* 0x0000800201007387 */ /* 0x0001ec0000100800 */
[----:B------:R-:W-:Y:S05]  /*e980*/  @P0 BRA `(.L_x_294) ;  /* 0x00000004006c0947 */ /* 0x000fea0003800000 */
[----:B------:R-:W2:Y:S01]  /*e990*/  S2R R14, SR_CTAID.X ;  /* 0x00000000000e7919 */ /* 0x000ea20000002500 */
[----:B------:R-:W5:Y:S01]  /*e9a0*/  LDC.64 R8, c[0x0][0x628] ;  /* 0x00018a00ff087b82 */ /* 0x000f620000000a00 */
[----:B------:R-:W-:Y:S01]  /*e9b0*/  ULDC UR6, c[0x0][0x150] ;  /* 0x0000540000067ab9 */ /* 0x000fe20000000800 */
[----:B------:R-:W-:Y:S01]  /*e9c0*/  IMAD.MOV.U32 R6, RZ, RZ, R19 ;  /* 0x000000ffff067224 */ /* 0x000fe200078e0013 */
[----:B------:R-:W0:Y:S01]  /*e9d0*/  S2R R16, SR_CTAID.Y ;  /* 0x0000000000107919 */ /* 0x000e220000002600 */
[----:B------:R-:W-:-:S04]  /*e9e0*/  IMAD.MOV.U32 R7, RZ, RZ, R22 ;  /* 0x000000ffff077224 */ /* 0x000fc800078e0016 */
[----:B------:R-:W0:Y:S08]  /*e9f0*/  LDC R17, c[0x0][0x144] ;  /* 0x00005100ff117b82 */ /* 0x000e300000000800 */
[----:B------:R-:W0:Y:S08]  /*ea00*/  LDC R10, c[0x0][0x630] ;  /* 0x00018c00ff0a7b82 */ /* 0x000e300000000800 */
[----:B------:R-:W0:Y:S01]  /*ea10*/  LDC.64 R12, c[0x0][0x620] ;  /* 0x00018800ff0c7b82 */ /* 0x000e220000000a00 */
[----:B-----5:R-:W-:-:S04]  /*ea20*/  ISETP.NE.U32.AND P0, PT, R8, RZ, PT ;  /* 0x000000ff0800720c */ /* 0x020fc80003f05070 */
[----:B------:R-:W-:Y:S02]  /*ea30*/  ISETP.NE.AND.EX P0, PT, R9, RZ, PT, P0 ;  /* 0x000000ff0900720c */ /* 0x000fe40003f05300 */
[----:B--2---:R-:W-:-:S05]  /*ea40*/  I2FP.F32.U32 R0, R14 ;  /* 0x0000000e00007245 */ /* 0x004fca0000201000 */
[----:B------:R-:W-:-:S04]  /*ea50*/  FMUL R0, R0, UR6 ;  /* 0x0000000600007c20 */ /* 0x000fc80008400000 */
[----:B------:R2:W0:Y:S02]  /*ea60*/  F2I.U32.TRUNC.NTZ R15, R0 ;  /* 0x00000000000f7305 */ /* 0x000424000020f000 */
[----:B------:R-:W-:Y:S05]  /*ea70*/  @!P0 BRA `(.L_x_295) ;  /* 0x0000000000288947 */ /* 0x000fea0003800000 */
[----:B--2---:R-:W2:Y:S02]  /*ea80*/  LDC R0, c[0x0][0x634] ;  /* 0x00018d00ff007b82 */ /* 0x004ea40000000800 */
[----:B--2---:R-:W-:-:S05]  /*ea90*/  IADD3 R7, P0, R19, R0, RZ ;  /* 0x0000000013077210 */ /* 0x004fca0007f1e0ff */
[----:B------:R-:W-:-:S04]  /*eaa0*/  IMAD.X R11, RZ, RZ, R22, P0 ;  /* 0x000000ffff0b7224 */ /* 0x000fc800000e0616 */
[----:B0-----:R-:W-:-:S04]  /*eab0*/  IMAD.WIDE.U32 R2, R11, R8, RZ ;  /* 0x000000080b027225 */ /* 0x001fc800078e00ff */
[----:B------:R-:W-:-:S04]  /*eac0*/  IMAD.WIDE.U32 R4, P0, R7, R9, R2 ;  /* 0x0000000907047225 */ /* 0x000fc80007800002 */
[----:B------:R-:W-:-:S04]  /*ead0*/  IMAD.WIDE.U32 R2, R7, R8, RZ ;  /* 0x0000000807027225 */ /* 0x000fc800078e00ff */
[----:B------:R-:W-:Y:S01]  /*eae0*/  IMAD.X R7, RZ, RZ, RZ, P0 ;  /* 0x000000ffff077224 */ /* 0x000fe200000e06ff */
[----:B------:R-:W-:Y:S01]  /*eaf0*/  IADD3 RZ, P0, R3, R4, RZ ;  /* 0x0000000403ff7210 */ /* 0x000fe20007f1e0ff */
[----:B------:R-:W-:-:S04]  /*eb00*/  IMAD.MOV.U32 R6, RZ, RZ, R5 ;  /* 0x000000ffff067224 */ /* 0x000fc800078e0005 */
[----:B------:R-:W-:-:S08]  /*eb10*/  IMAD.WIDE.U32.X R6, R11, R9, R6, P0 ;  /* 0x000000090b067225 */ /* 0x000fd000000e0406 */
.L_x_295:
[-CC-:B0-----:R-:W-:Y:S01]  /*eb20*/  SHF.R.U64 R24, R6, R10.reuse, R7.reuse ;  /* 0x0000000a06187219 */ /* 0x181fe20000001207 */
[----:B------:R-:W0:Y:S01]  /*eb30*/  LDC.64 R20, c[0x0][0x640] ;  /* 0x00019000ff147b82 */ /* 0x000e220000000a00 */
[----:B--2---:R-:W-:Y:S01]  /*eb40*/  SHF.R.U32.HI R0, RZ, R10, R7 ;  /* 0x0000000aff007219 */ /* 0x004fe20000011607 */
[----:B------:R-:W-:Y:S01]  /*eb50*/  IMAD.MOV.U32 R2, RZ, RZ, R19 ;  /* 0x000000ffff027224 */ /* 0x000fe200078e0013 */
[----:B------:R-:W-:Y:S01]  /*eb60*/  IADD3 R5, P0, RZ, -R24, RZ ;  /* 0x80000018ff057210 */ /* 0x000fe20007f1e0ff */
[----:B------:R-:W-:Y:S01]  /*eb70*/  IMAD.MOV R15, RZ, RZ, -R15 ;  /* 0x000000ffff0f7224 */ /* 0x000fe200078e0a0f */
[----:B------:R-:W-:Y:S01]  /*eb80*/  ULDC UR6, c[0x0][0x154] ;  /* 0x0000550000067ab9 */ /* 0x000fe20000000800 */
[----:B------:R-:W-:Y:S02]  /*eb90*/  IMAD.MOV.U32 R7, RZ, RZ, 0x1 ;  /* 0x00000001ff077424 */ /* 0x000fe400078e00ff */
[----:B------:R-:W2:Y:S01]  /*eba0*/  LDC R4, c[0x0][0x618] ;  /* 0x00018600ff047b82 */ /* 0x000ea20000000800 */
[----:B------:R-:W-:-:S02]  /*ebb0*/  IMAD.X R3, RZ, RZ, ~R0, P0 ;  /* 0x000000ffff037224 */ /* 0x000fc400000e0e00 */
[----:B------:R-:W-:Y:S02]  /*ebc0*/  IMAD R15, R17, R15, R14 ;  /* 0x0000000f110f7224 */ /* 0x000fe400078e020e */
[-C--:B------:R-:W-:Y:S02]  /*ebd0*/  IMAD R0, R3, R12.reuse, RZ ;  /* 0x0000000c03007224 */ /* 0x080fe400078e02ff */
[----:B------:R-:W-:Y:S01]  /*ebe0*/  IMAD.MOV.U32 R3, RZ, RZ, R22 ;  /* 0x000000ffff037224 */ /* 0x000fe200078e0016 */
[----:B------:R-:W5:Y:S01]  /*ebf0*/  LDC R6, c[0x0][0x608] ;  /* 0x00018200ff067b82 */ /* 0x000f620000000800 */
[----:B------:R-:W-:-:S04]  /*ec00*/  IMAD.WIDE.U32 R2, R5, R12, R2 ;  /* 0x0000000c05027225 */ /* 0x000fc800078e0002 */
[----:B------:R-:W-:-:S03]  /*ec10*/  IMAD R5, R5, R13, R0 ;  /* 0x0000000d05057224 */ /* 0x000fc600078e0200 */
[----:B------:R-:W1:Y:S01]  /*ec20*/  LDC R18, c[0x0][0x658] ;  /* 0x00019600ff127b82 */ /* 0x000e620000000800 */
[----:B------:R-:W-:Y:S01]  /*ec30*/  I2FP.F32.U32 R0, R16 ;  /* 0x0000001000007245 */ /* 0x000fe20000201000 */
[----:B------:R-:W-:Y:S01]  /*ec40*/  IMAD.IADD R3, R3, 0x1, R5 ;  /* 0x0000000103037824 */ /* 0x000fe200078e0205 */
[----:B0-----:R-:W-:Y:S01]  /*ec50*/  ISETP.NE.U32.AND P0, PT, R20, RZ, PT ;  /* 0x000000ff1400720c */ /* 0x001fe20003f05070 */
[----:B------:R-:W-:Y:S02]  /*ec60*/  IMAD.MOV.U32 R5, RZ, RZ, -0x1 ;  /* 0xffffffffff057424 */ /* 0x000fe400078e00ff */
[----:B------:R-:W-:Y:S02]  /*ec70*/  FMUL R0, R0, UR6 ;  /* 0x0000000600007c20 */ /* 0x000fe40008400000 */
[----:B------:R-:W0:Y:S01]  /*ec80*/  LDC R13, c[0x0][0x148] ;  /* 0x00005200ff0d7b82 */ /* 0x000e220000000800 */
[----:B--2---:R-:W-:Y:S01]  /*ec90*/  SHF.R.U64 R10, R2, R4, R3 ;  /* 0x00000004020a7219 */ /* 0x004fe20000001203 */
[----:B------:R2:W0:Y:S01]  /*eca0*/  F2I.U32.TRUNC.NTZ R12, R0 ;  /* 0x00000000000c7305 */ /* 0x000422000020f000 */
[----:B------:R-:W-:-:S02]  /*ecb0*/  ISETP.NE.AND.EX P0, PT, R21, RZ, PT, P0 ;  /* 0x000000ff1500720c */ /* 0x000fc40003f05300 */
[----:B------:R-:W-:-:S03]  /*ecc0*/  SHF.R.U32.HI R3, RZ, R4, R3 ;  /* 0x00000004ff037219 */ /* 0x000fc60000011603 */
[----:B------:R-:W0:Y:S01]  /*ecd0*/  LDC R14, c[0x0][0x600] ;  /* 0x00018000ff0e7b82 */ /* 0x000e220000000800 */
[-CC-:B-----5:R-:W-:Y:S02]  /*ece0*/  SHF.R.U64 R8, R10, R6.reuse, R3.reuse ;  /* 0x000000060a087219 */ /* 0x1a0fe40000001203 */
[----:B------:R-:W-:-:S05]  /*ecf0*/  SHF.R.U32.HI R3, RZ, R6, R3 ;  /* 0x00000006ff037219 */ /* 0x000fca0000011603 */
[----:B------:R-:W0:Y:S01]  /*ed00*/  LDC R19, c[0x0][0x648] ;  /* 0x00019200ff137b82 */ /* 0x000e220000000800 */
[-CC-:B-1----:R-:W-:Y:S02]  /*ed10*/  SHF.R.U64 R11, R8, R18.reuse, R3.reuse ;  /* 0x00000012080b7219 */ /* 0x182fe40000001203 */
[-C--:B------:R-:W-:Y:S02]  /*ed20*/  SHF.L.U32 R5, R5, R18.reuse, RZ ;  /* 0x0000001205057219 */ /* 0x080fe400000006ff */
[-C--:B------:R-:W-:Y:S01]  /*ed30*/  SHF.R.U32.HI R3, RZ, R18.reuse, R3 ;  /* 0x00000012ff037219 */ /* 0x080fe20000011603 */
[----:B------:R-:W-:Y:S01]  /*ed40*/  IMAD.MOV.U32 R2, RZ, RZ, R11 ;  /* 0x000000ffff027224 */ /* 0x000fe200078e000b */
[----:B------:R-:W-:Y:S01]  /*ed50*/  SHF.L.U32 R40, R7, R18, RZ ;  /* 0x0000001207287219 */ /* 0x000fe200000006ff */
[----:B------:R-:W1:Y:S01]  /*ed60*/  LDC R22, c[0x0][0x638] ;  /* 0x00018e00ff167b82 */ /* 0x000e620000000800 */
[----:B------:R-:W-:-:S07]  /*ed70*/  LOP3.LUT R17, RZ, R5, RZ, 0x33, !PT ;  /* 0x00000005ff117212 */ /* 0x000fce00078e33ff */
[----:B------:R-:W0:Y:S01]  /*ed80*/  LDC R23, c[0x0][0x610] ;  /* 0x00018400ff177b82 */ /* 0x000e220000000800 */
[----:B--2---:R-:W-:Y:S05]  /*ed90*/  @!P0 BRA `(.L_x_296) ;  /* 0x0000000000288947 */ /* 0x004fea0003800000 */
[----:B------:R-:W2:Y:S02]  /*eda0*/  LDC R0, c[0x0][0x64c] ;  /* 0x00019300ff007b82 */ /* 0x000ea40000000800 */
[----:B--2---:R-:W-:-:S05]  /*edb0*/  IADD3 R7, P0, R11, R0, RZ ;  /* 0x000000000b077210 */ /* 0x004fca0007f1e0ff */
        /* <DEDUP_REMOVED lines=8> */
.L_x_296:
[----:B0-----:R-:W-:Y:S01]  /*ee40*/  SHF.R.U64 R0, R2, R19, R3 ;  /* 0x0000001302007219 */ /* 0x001fe20000001203 */
[----:B------:R-:W-:Y:S01]  /*ee50*/  VIADD R3, R14, 0xffffffff ;  /* 0xffffffff0e037836 */ /* 0x000fe20000000000 */
[----:B------:R-:W-:Y:S01]  /*ee60*/  LOP3.LUT R5, R8, R17, RZ, 0xc0, !PT ;  /* 0x0000001108057212 */ /* 0x000fe200078ec0ff */
[----:B------:R-:W-:Y:S01]  /*ee70*/  IMAD.MOV R12, RZ, RZ, -R12 ;  /* 0x000000ffff0c7224 */ /* 0x000fe200078e0a0c */
[----:B------:R-:W-:Y:S01]  /*ee80*/  R2UR UR12, R24 ;  /* 0x00000000180c72ca */ /* 0x000fe200000e0000 */
[----:B------:R-:W-:Y:S01]  /*ee90*/  IMAD.MOV R2, RZ, RZ, -R0 ;  /* 0x000000ffff027224 */ /* 0x000fe200078e0a00 */
[----:B------:R-:W-:Y:S01]  /*eea0*/  LOP3.LUT R3, R10, R3, RZ, 0xc0, !PT ;  /* 0x000000030a037212 */ /* 0x000fe200078ec0ff */
[----:B------:R-:W-:Y:S02]  /*eeb0*/  IMAD R40, R40, R0, R5 ;  /* 0x0000000028287224 */ /* 0x000fe400078e0205 */
[----:B------:R-:W-:Y:S02]  /*eec0*/  @P4 IMAD R15, R13, R12, R16 ;  /* 0x0000000c0d0f4224 */ /* 0x000fe400078e0210 */
[----:B-1----:R-:W-:-:S02]  /*eed0*/  IMAD R0, R2, R22, R11 ;  /* 0x0000001602007224 */ /* 0x002fc400078e020b */
[----:B------:R-:W-:Y:S02]  /*eee0*/  IMAD R40, R40, R23, R15 ;  /* 0x0000001728287224 */ /* 0x000fe400078e020f */
[----:B------:R-:W-:Y:S02]  /*eef0*/  IMAD R3, R0, R14, R3 ;  /* 0x0000000e00037224 */ /* 0x000fe400078e0203 */
[----:B------:R-:W-:-:S03]  /*ef00*/  IMAD.MOV.U32 R0, RZ, RZ, 0x1 ;  /* 0x00000001ff007424 */ /* 0x000fc600078e00ff */
[----:B------:R-:W-:Y:S02]  /*ef10*/  SEL R2, R3, R40, !P4 ;  /* 0x0000002803027207 */ /* 0x000fe40006000000 */
[----:B------:R-:W-:-:S03]  /*ef20*/  SEL R40, R40, R3, !P4 ;  /* 0x0000000328287207 */ /* 0x000fc60006000000 */
[----:B------:R2:W-:Y:S04]  /*ef30*/  STL [R1+0x80], R2 ;  /* 0x0000800201007387 */ /* 0x0005e80000100800 */
.L_x_294:
[----:B------:R-:W-:Y:S01]  /*ef40*/  UIADD3 UR5, UR9, UR5, URZ ;  /* 0x0000000509057290 */ /* 0x000fe2000fffe03f */
[----:B------:R0:W-:Y:S01]  /*ef50*/  STL [R1+0x84], R40 ;  /* 0x0000842801007387 */ /* 0x0001e20000100800 */
[----:B------:R-:W-:Y:S02]  /*ef60*/  LOP3.LUT P0, RZ, R0, 0xff, RZ, 0xc0, !PT ;  /* 0x000000ff00ff7812 */ /* 0x000fe4000780c0ff */
[----:B------:R-:W-:Y:S02]  /*ef70*/  USHF.R.U32.HI UR6, URZ, 0x2, UR5 ;  /* 0x000000023f067899 */ /* 0x000fe40008011605 */
[----:B------:R-:W-:Y:S02]  /*ef80*/  UISETP.GT.U32.AND UP0, UPT, UR5, 0x3, UPT ;  /* 0x000000030500788c */ /* 0x000fe4000bf04070 */
[----:B------:R-:W-:Y:S02]  /*ef90*/  ULOP3.LUT UR6, UR6, 0x1, URZ, 0xc0, !UPT ;  /* 0x0000000106067892 */ /* 0x000fe4000f8ec03f */
[----:B------:R-:W-:-:S02]  /*efa0*/  UISETP.LT.U32.AND UP0, UPT, UR9, 0x4, UP0 ;  /* 0x000000040900788c */ /* 0x000fc40008701070 */
[----:B------:R-:W-:Y:S02]  /*efb0*/  UISETP.NE.U32.AND UP1, UPT, UR6, 0x1, UPT ;  /* 0x000000010600788c */ /* 0x000fe4000bf25070 */
[----:B------:R-:W-:Y:S02]  /*efc0*/  USEL UR7, URZ, 0x1, !UP0 ;  /* 0x000000013f077887 */ /* 0x000fe4000c000000 */
[----:B------:R-:W-:Y:S02]  /*efd0*/  UISETP.GT.U32.AND UP1, UPT, UR9, 0x3, !UP1 ;  /* 0x000000030900788c */ /* 0x000fe4000cf24070 */
[----:B------:R-:W-:Y:S02]  /*efe0*/  ULOP3.LUT UR5, UR5, 0x3, URZ, 0xc0, !UPT ;  /* 0x0000000305057892 */ /* 0x000fe4000f8ec03f */
[----:B------:R-:W-:-:S04]  /*eff0*/  USEL UR6, URZ, 0x1, !UP1 ;  /* 0x000000013f067887 */ /* 0x000fc8000c800000 */
[----:B------:R-:W-:Y:S01]  /*f000*/  ULOP3.LUT UR4, UR6, UR4, UR7, 0x96, !UPT ;  /* 0x0000000406047292 */ /* 0x000fe2000f8e9607 */
[----:B0-----:R-:W-:Y:S11]  /*f010*/  @P0 BRA `(.L_x_297) ;  /* 0xffffff2000bc0947 */ /* 0x001ff6000383ffff */
[----:B------:R-:W-:Y:S05]  /*f020*/  EXIT ;  /* 0x000000000000794d */ /* 0x000fea0003800000 */
.L_x_7:
[----:B------:R-:W2:Y:S01]  /*f030*/  LDL R18, [R1+0x7c] ;  /* 0x00007c0001127983 */ /* 0x000ea20000100800 */
[----:B------:R-:W-:-:S03]  /*f040*/  ULDC.64 UR4, c[0x0][0x650] ;  /* 0x0001940000047ab9 */ /* 0x000fc60000000a00 */
[----:B------:R-:W3:Y:S01]  /*f050*/  LDL R22, [R1+0x78] ;  /* 0x0000780001167983 */ /* 0x000ee20000100800 */
[----:B------:R-:W-:Y:S01]  /*f060*/  PRMT R4, RZ, 0x7610, R4 ;  /* 0x00007610ff047816 */ /* 0x000fe20000000004 */
[----:B------:R-:W-:Y:S02]  /*f070*/  IMAD.MOV.U32 R5, RZ, RZ, -0x1 ;  /* 0xffffffffff057424 */ /* 0x000fe400078e00ff */
[----:B------:R-:W-:Y:S02]  /*f080*/  IMAD.MOV.U32 R14, RZ, RZ, -0x1 ;  /* 0xffffffffff0e7424 */ /* 0x000fe400078e00ff */
[----:B------:R-:W-:Y:S01]  /*f090*/  IMAD.MOV.U32 R6, RZ, RZ, -0x1 ;  /* 0xffffffffff067424 */ /* 0x000fe200078e00ff */
[----:B--2---:R-:W-:-:S04]  /*f0a0*/  ISETP.GE.U32.AND P0, PT, R18, UR4, PT ;  /* 0x0000000412007c0c */ /* 0x004fc8000bf06070 */
[----:B---3--:R-:W-:-:S13]  /*f0b0*/  ISETP.GE.U32.AND.EX P0, PT, R22, UR5, PT, P0 ;  /* 0x0000000516007c0c */ /* 0x008fda000bf06100 */
[----:B------:R-:W-:Y:S05]  /*f0c0*/  @P0 BRA `(.L_x_298) ;  /* 0x00000004002c0947 */ /* 0x000fea0003800000 */
        /* <DEDUP_REMOVED lines=18> */
.L_x_299:
[----:B------:R-:W1:Y:S01]  /*f1f0*/  LDC.64 R20, c[0x0][0x640] ;  /* 0x00019000ff147b82 */ /* 0x000e620000000a00 */
[-CC-:B------:R-:W-:Y:S01]  /*f200*/  SHF.R.U64 R15, R8, R10.reuse, R9.reuse ;  /* 0x0000000a080f7219 */ /* 0x180fe20000001209 */
[----:B------:R-:W-:Y:S01]  /*f210*/  IMAD.MOV.U32 R24, RZ, RZ, 0x1 ;  /* 0x00000001ff187424 */ /* 0x000fe200078e00ff */
[----:B------:R-:W-:Y:S02]  /*f220*/  SHF.R.U32.HI R4, RZ, R10, R9 ;  /* 0x0000000aff047219 */ /* 0x000fe40000011609 */
[----:B------:R-:W-:-:S03]  /*f230*/  IADD3 R7, P0, RZ, -R15, RZ ;  /* 0x8000000fff077210 */ /* 0x000fc60007f1e0ff */
[----:B------:R-:W2:Y:S02]  /*f240*/  LDC R8, c[0x0][0x618] ;  /* 0x00018600ff087b82 */ /* 0x000ea40000000800 */
[----:B------:R-:W-:Y:S02]  /*f250*/  IMAD.X R5, RZ, RZ, ~R4, P0 ;  /* 0x000000ffff057224 */ /* 0x000fe400000e0e04 */
[----:B------:R-:W-:Y:S02]  /*f260*/  IMAD.MOV.U32 R4, RZ, RZ, R18 ;  /* 0x000000ffff047224 */ /* 0x000fe400078e0012 */
[-C--:B------:R-:W-:Y:S02]  /*f270*/  IMAD R6, R5, R16.reuse, RZ ;  /* 0x0000001005067224 */ /* 0x080fe400078e02ff */
[----:B------:R-:W3:Y:S01]  /*f280*/  LDC R14, c[0x0][0x608] ;  /* 0x00018200ff0e7b82 */ /* 0x000ee20000000800 */
[----:B------:R-:W-:Y:S02]  /*f290*/  IMAD.MOV.U32 R5, RZ, RZ, R22 ;  /* 0x000000ffff057224 */ /* 0x000fe400078e0016 */
[----:B------:R-:W-:-:S05]  /*f2a0*/  IMAD.WIDE.U32 R4, R7, R16, R4 ;  /* 0x0000001007047225 */ /* 0x000fca00078e0004 */
[----:B0-----:R-:W0:Y:S01]  /*f2b0*/  LDC R19, c[0x0][0x658] ;  /* 0x00019600ff137b82 */ /* 0x001e220000000800 */
[----:B------:R-:W-:Y:S01]  /*f2c0*/  IMAD R7, R7, R17, R6 ;  /* 0x0000001107077224 */ /* 0x000fe200078e0206 */
[----:B-1----:R-:W-:Y:S01]  /*f2d0*/  ISETP.NE.U32.AND P0, PT, R20, RZ, PT ;  /* 0x000000ff1400720c */ /* 0x002fe20003f05070 */
[----:B------:R-:W-:Y:S02]  /*f2e0*/  IMAD.MOV.U32 R6, RZ, RZ, -0x1 ;  /* 0xffffffffff067424 */ /* 0x000fe400078e00ff */
[----:B------:R-:W-:Y:S01]  /*f2f0*/  IMAD.IADD R5, R5, 0x1, R7 ;  /* 0x0000000105057824 */ /* 0x000fe200078e0207 */
[----:B------:R-:W-:Y:S02]  /*f300*/  ISETP.NE.AND.EX P0, PT, R21, RZ, PT, P0 ;  /* 0x000000ff1500720c */ /* 0x000fe40003f05300 */
[----:B------:R-:W1:Y:S02]  /*f310*/  LDC R16, c[0x0][0x600] ;  /* 0x00018000ff107b82 */ /* 0x000e640000000800 */
[----:B--2---:R-:W-:-:S02]  /*f320*/  SHF.R.U64 R10, R4, R8, R5 ;  /* 0x00000008040a7219 */ /* 0x004fc40000001205 */
[----:B------:R-:W-:-:S04]  /*f330*/  SHF.R.U32.HI R5, RZ, R8, R5 ;  /* 0x00000008ff057219 */ /* 0x000fc80000011605 */
[----:B------:R-:W2:Y:S01]  /*f340*/  LDC R18, c[0x0][0x648] ;  /* 0x00019200ff127b82 */ /* 0x000ea20000000800 */
[-CC-:B---3--:R-:W-:Y:S02]  /*f350*/  SHF.R.U64 R17, R10, R14.reuse, R5.reuse ;  /* 0x0000000e0a117219 */ /* 0x188fe40000001205 */
[----:B------:R-:W-:-:S05]  /*f360*/  SHF.R.U32.HI R4, RZ, R14, R5 ;  /* 0x0000000eff047219 */ /* 0x000fca0000011605 */
[----:B------:R-:W3:Y:S01]  /*f370*/  LDC R22, c[0x0][0x638] ;  /* 0x00018e00ff167b82 */ /* 0x000ee20000000800 */
[-CC-:B0-----:R-:W-:Y:S02]  /*f380*/  SHF.R.U64 R14, R17, R19.reuse, R4.reuse ;  /* 0x00000013110e7219 */ /* 0x181fe40000001204 */
[-C--:B------:R-:W-:Y:S02]  /*f390*/  SHF.L.U32 R6, R6, R19.reuse, RZ ;  /* 0x0000001306067219 */ /* 0x080fe400000006ff */
[----:B------:R-:W-:Y:S01]  /*f3a0*/  SHF.R.U32.HI R5, RZ, R19, R4 ;  /* 0x00000013ff057219 */ /* 0x000fe20000011604 */
[----:B------:R-:W-:Y:S01]  /*f3b0*/  IMAD.MOV.U32 R4, RZ, RZ, R14 ;  /* 0x000000ffff047224 */ /* 0x000fe200078e000e */
[----:B------:R-:W-:Y:S01]  /*f3c0*/  LOP3.LUT R26, RZ, R6, RZ, 0x33, !PT ;  /* 0x00000006ff1a7212 */ /* 0x000fe200078e33ff */
[----:B------:R-:W0:Y:S01]  /*f3d0*/  LDC R23, c[0x0][0x610] ;  /* 0x00018400ff177b82 */ /* 0x000e220000000800 */
[----:B------:R-:W-:Y:S05]  /*f3e0*/  @!P0 BRA `(.L_x_300) ;  /* 0x0000000000288947 */ /* 0x000fea0003800000 */
        /* <DEDUP_REMOVED lines=10> */
.L_x_300:
[----:B--2---:R-:W-:Y:S01]  /*f490*/  SHF.R.U64 R4, R4, R18, R5 ;  /* 0x0000001204047219 */ /* 0x004fe20000001205 */
[----:B-1----:R-:W-:Y:S01]  /*f4a0*/  VIADD R7, R16, 0xffffffff ;  /* 0xffffffff10077836 */ /* 0x002fe20000000000 */
[----:B------:R-:W-:Y:S01]  /*f4b0*/  SHF.L.U32 R24, R24, R19, RZ ;  /* 0x0000001318187219 */ /* 0x000fe200000006ff */
[----:B------:R-:W-:Y:S01]  /*f4c0*/  @P4 IMAD R0, R11, R12, R2 ;  /* 0x0000000c0b004224 */ /* 0x000fe200078e0202 */
[----:B------:R-:W-:Y:S01]  /*f4d0*/  LOP3.LUT R3, R17, R26, RZ, 0xc0, !PT ;  /* 0x0000001a11037212 */ /* 0x000fe200078ec0ff */
[----:B------:R-:W-:Y:S01]  /*f4e0*/  IMAD.MOV R5, RZ, RZ, -R4 ;  /* 0x000000ffff057224 */ /* 0x000fe200078e0a04 */
[----:B------:R-:W-:Y:S01]  /*f4f0*/  LOP3.LUT R7, R10, R7, RZ, 0xc0, !PT ;  /* 0x000000070a077212 */ /* 0x000fe200078ec0ff */
[----:B------:R-:W-:Y:S02]  /*f500*/  IMAD.MOV.U32 R6, RZ, RZ, R15 ;  /* 0x000000ffff067224 */ /* 0x000fe400078e000f */
[----:B------:R-:W-:Y:S02]  /*f510*/  IMAD R3, R24, R4, R3 ;  /* 0x0000000418037224 */ /* 0x000fe400078e0203 */
[----:B---3--:R-:W-:-:S02]  /*f520*/  IMAD R2, R5, R22, R14 ;  /* 0x0000001605027224 */ /* 0x008fc400078e020e */
[----:B0-----:R-:W-:Y:S02]  /*f530*/  IMAD R0, R3, R23, R0 ;  /* 0x0000001703007224 */ /* 0x001fe400078e0200 */
[----:B------:R-:W-:Y:S02]  /*f540*/  IMAD R5, R2, R16, R7 ;  /* 0x0000001002057224 */ /* 0x000fe400078e0207 */
[----:B------:R-:W-:-:S03]  /*f550*/  IMAD.MOV.U32 R4, RZ, RZ, 0x1 ;  /* 0x00000001ff047424 */ /* 0x000fc600078e00ff */
[----:B------:R-:W-:Y:S02]  /*f560*/  SEL R14, R5, R0, !P4 ;  /* 0x00000000050e7207 */ /* 0x000fe40006000000 */
[----:B------:R-:W-:-:S07]  /*f570*/  SEL R5, R0, R5, !P4 ;  /* 0x0000000500057207 */ /* 0x000fce0006000000 */
.L_x_298:
[----:B------:R-:W-:-:S08]  /*f580*/  NOP ;  /* 0x0000000000007918 */ /* 0x000fd00000000000 */
[----:B0-----:R-:W0:-:S00]  /*f590*/  USETMAXREG.DEALLOC.CTAPOOL 0x28 ;  /* 0x00000028000079c8 */ /* 0x001e0000080e0500 */
[----:B------:R-:W-:-:S13]  /*f5a0*/  ISETP.NE.AND P0, PT, RZ, UR8, PT ;  /* 0x00000008ff007c0c */ /* 0x000fda000bf05270 */
[----:B------:R-:W-:Y:S05]  /*f5b0*/  @P0 EXIT ;  /* 0x000000000000094d */ /* 0x000fea0003800000 */
[----:B0-----:R-:W-:Y:S01]  /*f5c0*/  LOP3.LUT P0, RZ, R4, 0xff, RZ, 0xc0, !PT ;  /* 0x000000ff04ff7812 */ /* 0x001fe2000780c0ff */
[----:B------:R-:W-:Y:S02]  /*f5d0*/  IMAD.MOV.U32 R12, RZ, RZ, 0x1 ;  /* 0x00000001ff0c7424 */ /* 0x000fe400078e00ff */
[----:B------:R-:W-:-:S10]  /*f5e0*/  IMAD.MOV.U32 R11, RZ, RZ, RZ ;  /* 0x000000ffff0b7224 */ /* 0x000fd400078e00ff */
[----:B------:R-:W-:Y:S05]  /*f5f0*/  @!P0 BRA `(.L_x_301) ;  /* 0x0000000c00648947 */ /* 0x000fea0003800000 */
[----:B------:R-:W0:Y:S01]  /*f600*/  S2R R8, SR_CgaCtaId ;  /* 0x0000000000087919 */ /* 0x000e220000008800 */
[----:B------:R-:W-:Y:S01]  /*f610*/  ULDC UR4, c[0x0][0x28c] ;  /* 0x0000a30000047ab9 */ /* 0x000fe20000000800 */
[----:B------:R-:W-:Y:S01]  /*f620*/  ULDC UR6, c[0x0][0x658] ;  /* 0x0001960000067ab9 */ /* 0x000fe20000000800 */
[----:B------:R-:W-:Y:S01]  /*f630*/  UIADD3 UR10, UR4, 0x7f, URZ ;  /* 0x0000007f040a7890 */ /* 0x000fe2000fffe03f */
[----:B------:R-:W-:Y:S01]  /*f640*/  BSSY B0, `(.L_x_301) ;  /* 0x00000d4000007945 */ /* 0x000fe20003800000 */
[----:B------:R-:W-:Y:S01]  /*f650*/  UMOV UR7, 0xffffffff ;  /* 0xffffffff00077882 */ /* 0x000fe20000000000 */
[----:B------:R-:W-:Y:S01]  /*f660*/  ULDC UR5, c[0x0][0x600] ;  /* 0x0001800000057ab9 */ /* 0x000fe20000000800 */
[----:B------:R-:W-:Y:S01]  /*f670*/  UMOV UR9, 0x1 ;  /* 0x0000000100097882 */ /* 0x000fe20000000000 */
[----:B------:R-:W-:Y:S01]  /*f680*/  USHF.L.U32 UR7, UR7, UR6, URZ ;  /* 0x0000000607077299 */ /* 0x000fe2000800063f */
[----:B------:R-:W-:Y:S01]  /*f690*/  IMAD.MOV.U32 R10, RZ, RZ, 0x1 ;  /* 0x00000001ff0a7424 */ /* 0x000fe200078e00ff */
[----:B------:R-:W-:Y:S01]  /*f6a0*/  UIADD3 UR4, UR5, -0x1, URZ ;  /* 0xffffffff05047890 */ /* 0x000fe2000fffe03f */
[----:B------:R-:W-:Y:S01]  /*f6b0*/  IMAD.MOV.U32 R12, RZ, RZ, 0x1 ;  /* 0x00000001ff0c7424 */ /* 0x000fe200078e00ff */
[----:B------:R-:W-:Y:S01]  /*f6c0*/  USHF.R.S32.HI UR11, URZ, 0x1f, UR10 ;  /* 0x0000001f3f0b7899 */ /* 0x000fe2000801140a */
[----:B------:R-:W-:Y:S01]  /*f6d0*/  IMAD.MOV.U32 R11, RZ, RZ, RZ ;  /* 0x000000ffff0b7224 */ /* 0x000fe200078e00ff */
[----:B------:R-:W-:Y:S01]  /*f6e0*/  ULDC UR8, c[0x0][0xc] ;  /* 0x0000030000087ab9 */ /* 0x000fe20000000800 */
[----:B------:R-:W-:-:S02]  /*f6f0*/  USHF.L.U32 UR5, UR9, UR6, URZ ;  /* 0x0000000609057299 */ /* 0x000fc4000800063f */
[----:B------:R-:W-:Y:S01]  /*f700*/  ULEA.HI UR11, UR11, UR10, URZ, 0x7 ;  /* 0x0000000a0b0b7291 */ /* 0x000fe2000f8f383f */
[----:B------:R-:W-:Y:S01]  /*f710*/  ULDC UR9, c[0x0][0x10] ;  /* 0x0000040000097ab9 */ /* 0x000fe20000000800 */
[----:B------:R-:W-:Y:S02]  /*f720*/  ULOP3.LUT UR6, URZ, UR7, URZ, 0x33, !UPT ;  /* 0x000000073f067292 */ /* 0x000fe4000f8e333f */
[----:B------:R-:W-:Y:S01]  /*f730*/  UIMAD.WIDE.U32 UR8, UR8, UR9, URZ ;  /* 0x00000009080872a5 */ /* 0x000fe2000f8e003f */
[----:B------:R-:W-:Y:S01]  /*f740*/  ULDC UR7, c[0x0][0x14] ;  /* 0x0000050000077ab9 */ /* 0x000fe20000000800 */
[----:B------:R-:W-:Y:S02]  /*f750*/  USHF.R.S32.HI UR20, URZ, 0x7, UR11 ;  /* 0x000000073f147899 */ /* 0x000fe4000801140b */
[----:B------:R-:W-:Y:S02]  /*f760*/  UIMAD.WIDE.U32 UR22, UR8, UR7, URZ ;  /* 0x00000007081672a5 */ /* 0x000fe4000f8e003f */
[----:B------:R-:W-:-:S02]  /*f770*/  UIMAD UR18, UR9, UR7, URZ ;  /* 0x00000007091272a4 */ /* 0x000fc4000f8e023f */
[----:B------:R-:W-:Y:S01]  /*f780*/  ULOP3.LUT UR26, UR13, 0x2, URZ, 0xfc, !UPT ;  /* 0x000000020d1a7892 */ /* 0x000fe2000f8efc3f */
[C---:B0-----:R-:W-:Y:S01]  /*f790*/  IMAD.SHL.U32 R9, R8.reuse, 0x20, RZ ;  /* 0x0000002008097824 */ /* 0x041fe200078e00ff */
[----:B------:R-:W-:Y:S01]  /*f7a0*/  UIADD3 UR18, UR23, UR18, URZ ;  /* 0x0000001217127290 */ /* 0x000fe2000fffe03f */
[----:B------:R-:W-:Y:S01]  /*f7b0*/  IMAD.SHL.U32 R8, R8, 0x1000, RZ ;  /* 0x0000100008087824 */ /* 0x000fe200078e00ff */
[----:B------:R-:W-:Y:S02]  /*f7c0*/  UIADD3 UR27, UR20, 0x1, URZ ;  /* 0x00000001141b7890 */ /* 0x000fe4000fffe03f */
[----:B------:R-:W-:Y:S01]  /*f7d0*/  LOP3.LUT R9, R9, 0x60, RZ, 0xc0, !PT ;  /* 0x0000006009097812 */ /* 0x000fe200078ec0ff */
[----:B------:R-:W-:Y:S01]  /*f7e0*/  ULDC.64 UR24, c[0x0][0x198] ;  /* 0x0000660000187ab9 */ /* 0x000fe20000000a00 */
[----:B------:R-:W-:-:S08]  /*f7f0*/  LOP3.LUT R8, R8, 0x3000, RZ, 0xc0, !PT ;  /* 0x0000300008087812 */ /* 0x000fd000078ec0ff */
.L_x_312:
[----:B------:R-:W-:-:S03]  /*f800*/  UMOV UR7, 0xffffffff ;  /* 0xffffffff00077882 */ /* 0x000fc60000000000 */
[----:B------:R-:W-:Y:S05]  /*f810*/  BRA.DIV UR7, `(.L_x_302) ;  /* 0x0000000e07d87947 */ /* 0x000fea000b800000 */
[----:B------:R-:W-:-:S13]  /*f820*/  ELECT P0, URZ, PT ;  /* 0x00000000003f782f */ /* 0x000fda0003800000 */
.L_x_323:
[----:B------:R-:W0:Y:S01]  /*f830*/  LDC R0, c[0x0][0x28c] ;  /* 0x0000a300ff007b82 */ /* 0x000e220000000800 */
[----:B------:R-:W-:Y:S01]  /*f840*/  BSSY B1, `(.L_x_303) ;  /* 0x000003a000017945 */ /* 0x000fe20003800000 */
[----:B0-----:R-:W-:-:S13]  /*f850*/  ISETP.LT.OR P0, PT, R0, 0x1, !P0 ;  /* 0x000000010000780c */ /* 0x001fda0004701670 */
[----:B------:R-:W-:Y:S05]  /*f860*/  @P0 BRA `(.L_x_304) ;  /* 0x0000000000dc0947 */ /* 0x000fea0003800000 */
[----:B------:R-:W-:Y:S02]  /*f870*/  IMAD.SHL.U32 R7, R5, 0x100, RZ ;  /* 0x0000010005077824 */ /* 0x000fe400078e00ff */
[----:B------:R-:W-:Y:S02]  /*f880*/  IMAD R14, R14, 0x80, R9 ;  /* 0x000000800e0e7824 */ /* 0x000fe400078e0209 */
[----:B------:R-:W-:Y:S02]  /*f890*/  IMAD.MOV.U32 R13, RZ, RZ, RZ ;  /* 0x000000ffff0d7224 */ /* 0x000fe400078e00ff */
[----:B------:R-:W-:Y:S02]  /*f8a0*/  IMAD.U32 R15, RZ, RZ, UR27 ;  /* 0x0000001bff0f7e24 */ /* 0x000fe4000f8e00ff */
[----:B------:R-:W-:Y:S02]  /*f8b0*/  IMAD.MOV.U32 R0, RZ, RZ, R12 ;  /* 0x000000ffff007224 */ /* 0x000fe400078e000c */
[----:B------:R-:W-:-:S07]  /*f8c0*/  IMAD.MOV.U32 R3, RZ, RZ, R11 ;  /* 0x000000ffff037224 */ /* 0x000fce00078e000b */
.L_x_307:
[----:B------:R-:W0:Y:S01]  /*f8d0*/  S2R R5, SR_CgaCtaId ;  /* 0x0000000000057919 */ /* 0x000e220000008800 */
[----:B------:R-:W-:Y:S01]  /*f8e0*/  MOV R2, 0x400 ;  /* 0x0000040000027802 */ /* 0x000fe20000000f00 */
[----:B------:R-:W1:Y:S03]  /*f8f0*/  S2R R4, SR_TID.X ;  /* 0x0000000000047919 */ /* 0x000e660000002100 */
[----:B0-----:R-:W-:Y:S02]  /*f900*/  LEA R16, R5, R2, 0x18 ;  /* 0x0000000205107211 */ /* 0x001fe400078ec0ff */
[----:B------:R-:W-:Y:S02]  /*f910*/  SHF.L.U32 R2, R0, 0x1f, RZ ;  /* 0x0000001f00027819 */ /* 0x000fe400000006ff */
[----:B-1----:R-:W-:Y:S01]  /*f920*/  LOP3.LUT P1, RZ, R4, 0x7f, RZ, 0xc0, !PT ;  /* 0x0000007f04ff7812 */ /* 0x002fe2000782c0ff */
[----:B------:R-:W-:-:S04]  /*f930*/  IMAD R5, R3, 0x8, R16 ;  /* 0x0000000803057824 */ /* 0x000fc800078e0210 */
[----:B------:R-:W0:Y:S08]  /*f940*/  SYNCS.PHASECHK.TRANS64.TRYWAIT P0, [R5+URZ+0x20], R2 ;  /* 0x00002002050075a7 */ /* 0x000e30000800017f */
[----:B------:R-:W1:Y:S01]  /*f950*/  @!P1 LDC R4, c[0x0][0x500] ;  /* 0x00014000ff049b82 */ /* 0x000e620000000800 */
[----:B0-----:R-:W-:Y:S05]  /*f960*/  @!P0 BRA `(.L_x_305) ;  /* 0x0000000c00a48947 */ /* 0x001fea0003800000 */
.L_x_324:
[----:B------:R-:W-:Y:S01]  /*f970*/  UPRMT UR7, UR26, 0x9910, URZ ;  /* 0x000099101a077896 */ /* 0x000fe2000800003f */
[----:B-1----:R1:W-:Y:S03]  /*f980*/  @!P1 SYNCS.ARRIVE.TRANS64 RZ, [R5+URZ], R4 ;  /* 0x0000000405ff99a7 */ /* 0x0023e6000800003f */
[----:B------:R-:W-:-:S06]  /*f990*/  UISETP.NE.AND UP0, UPT, UR7, 0x2, UPT ;  /* 0x000000020700788c */ /* 0x000fcc000bf05270 */
[----:B------:R-:W-:-:S13]  /*f9a0*/  PLOP3.LUT P0, PT, PT, PT, UP0, 0x80, 0x0 ;  /* 0x000000000000781c */ /* 0x000fda0003f0f008 */
[----:B-1----:R-:W-:Y:S05]  /*f9b0*/  @P0 BRA `(.L_x_306) ;  /* 0x0000000000040947 */ /* 0x002fea0003800000 */
[----:B------:R-:W-:Y:S01]  /*f9c0*/  BPT.TRAP 0x1 ;  /* 0x000000040000795c */ /* 0x000fe20000300000 */
.L_x_306:
[C---:B0-----:R-:W-:Y:S01]  /*f9d0*/  IMAD R2, R3.reuse, 0x8000, R16 ;  /* 0x0000800003027824 */ /* 0x041fe200078e0210 */
[----:B------:R-:W-:Y:S01]  /*f9e0*/  R2UR UR19, R16 ;  /* 0x00000000101372ca */ /* 0x000fe200000e0000 */
[----:B------:R-:W-:Y:S01]  /*f9f0*/  IMAD R4, R3, 0x4000, R8 ;  /* 0x0000400003047824 */ /* 0x000fe200078e0208 */
[----:B------:R-:W-:Y:S01]  /*fa00*/  R2UR UR9, R5 ;  /* 0x00000000050972ca */ /* 0x000fe200000e0000 */
[----:B------:R-:W-:Y:S01]  /*fa10*/  VIADD R15, R15, 0xffffffff ;  /* 0xffffffff0f0f7836 */ /* 0x000fe20000000000 */
[----:B------:R-:W-:Y:S01]  /*fa20*/  R2UR UR7, R2 ;  /* 0x00000000020772ca */ /* 0x000fe200000e0000 */
[----:B------:R-:W-:Y:S01]  /*fa30*/  UIADD3 UR14, UP0, UR24, 0xf0, URZ ;  /* 0x000000f0180e7890 */ /* 0x000fe2000ff1e03f */
[----:B------:R-:W-:Y:S01]  /*fa40*/  R2UR UR8, R4 ;  /* 0x00000000040872ca */ /* 0x000fe200000e0000 */
[----:B------:R-:W-:Y:S01]  /*fa50*/  UIADD3 UR28, UP1, UR24, 0x1f0, URZ ;  /* 0x000001f0181c7890 */ /* 0x000fe2000ff3e03f */
[----:B------:R-:W-:Y:S01]  /*fa60*/  R2UR UR11, R7 ;  /* 0x00000000070b72ca */ /* 0x000fe200000e0000 */
[----:B------:R-:W-:Y:S01]  /*fa70*/  UIADD3.X UR15, URZ, UR25, URZ, UP0, !UPT ;  /* 0x000000193f0f7290 */ /* 0x000fe200087fe43f */
[----:B------:R-:W-:Y:S01]  /*fa80*/  R2UR UR10, R13 ;  /* 0x000000000d0a72ca */ /* 0x000fe200000e0000 */
[----:B------:R-:W-:Y:S01]  /*fa90*/  VIADD R3, R3, 0x1 ;  /* 0x0000000103037836 */ /* 0x000fe20000000000 */
[----:B------:R-:W-:Y:S01]  /*faa0*/  R2UR UR12, R6 ;  /* 0x00000000060c72ca */ /* 0x000fe200000e0000 */
[----:B------:R-:W-:Y:S01]  /*fab0*/  UIADD3.X UR29, URZ, UR25, URZ, UP1, !UPT ;  /* 0x000000193f1d7290 */ /* 0x000fe20008ffe43f */
[----:B------:R-:W-:Y:S01]  /*fac0*/  R2UR UR21, R14 ;  /* 0x000000000e1572ca */ /* 0x000fe200000e0000 */
[----:B------:R-:W-:Y:S01]  /*fad0*/  UMOV UR16, 0x0 ;  /* 0x0000000000107882 */ /* 0x000fe20000000000 */
[----:B------:R-:W-:Y:S01]  /*fae0*/  ISETP.GT.AND P1, PT, R15, 0x1, PT ;  /* 0x000000010f00780c */ /* 0x000fe20003f24270 */
[----:B------:R-:W-:Y:S01]  /*faf0*/  UIADD3 UR7, UR7, 0x100, URZ ;  /* 0x0000010007077890 */ /* 0x000fe2000fffe03f */
[----:B------:R-:W-:Y:S01]  /*fb00*/  ISETP.NE.AND P0, PT, R3, 0x4, PT ;  /* 0x000000040300780c */ /* 0x000fe20003f05270 */
[----:B------:R-:W-:Y:S01]  /*fb10*/  UIADD3 UR19, UR19, 0x20100, UR8 ;  /* 0x0002010013137890 */ /* 0x000fe2000fffe008 */
[----:B------:R-:W-:Y:S01]  /*fb20*/  VIADD R13, R13, 0x80 ;  /* 0x000000800d0d7836 */ /* 0x000fe20000000000 */
[----:B------:R-:W-:Y:S01]  /*fb30*/  UMOV UR17, 0x10000000 ;  /* 0x1000000000117882 */ /* 0x000fe20000000000 */
[----:B------:R-:W-:Y:S01]  /*fb40*/  UMOV UR30, 0xf0000 ;  /* 0x000f0000001e7882 */ /* 0x000fe20000000000 */
[----:B------:R-:W-:Y:S01]  /*fb50*/  SEL R5, RZ, 0x1, P0 ;  /* 0x00000001ff057807 */ /* 0x000fe20000000000 */
[----:B------:R-:W-:Y:S01]  /*fb60*/  UMOV UR8, UR7 ;  /* 0x0000000700087c82 */ /* 0x000fe20008000000 */
[----:B------:R-:W-:Y:S01]  /*fb70*/  SEL R3, R3, RZ, P0 ;  /* 0x000000ff03037207 */ /* 0x000fe20000000000 */
[----:B------:R0:W-:Y:S01]  /*fb80*/  UTMALDG.3D [UR8], [UR14], desc[UR16] ;  /* 0x000010080e0075b4 */ /* 0x0001e20008011000 */
[----:B------:R-:W-:Y:S01]  /*fb90*/  LOP3.LUT R0, R0, R5, RZ, 0x3c, !PT ;  /* 0x0000000500007212 */ /* 0x000fe200078e3cff */
[----:B0-----:R-:W-:Y:S01]  /*fba0*/  UMOV UR11, UR21 ;  /* 0x00000015000b7c82 */ /* 0x001fe20008000000 */
[----:B------:R-:W-:-:S02]  /*fbb0*/  UMOV UR8, UR19 ;  /* 0x0000001300087c82 */ /* 0x000fc40008000000 */
[----:B------:R0:W-:Y:S02]  /*fbc0*/  UTMALDG.3D.MULTICAST [UR8], [UR28], UR30, desc[UR16] ;  /* 0x000010081c0073b4 */ /* 0x0001e4000801181e */
[----:B0-----:R-:W-:Y:S05]  /*fbd0*/  @P1 BRA `(.L_x_307) ;  /* 0xfffffffc003c1947 */ /* 0x001fea000383ffff */
.L_x_304:
[----:B------:R-:W-:Y:S05]  /*fbe0*/  BSYNC B1 ;  /* 0x0000000000017941 */ /* 0x000fea0003800000 */
.L_x_303:
[----:B------:R-:W2:Y:S01]  /*fbf0*/  LDL.LU R17, [R1+0x78] ;  /* 0x0000780001117983 */ /* 0x000ea20000300800 */
[----:B------:R-:W-:Y:S01]  /*fc00*/  LOP3.LUT P2, RZ, R10, 0xff, RZ, 0xc0, !PT ;  /* 0x000000ff0aff7812 */ /* 0x000fe2000784c0ff */
[----:B------:R-:W-:Y:S01]  /*fc10*/  VIADD R11, R11, UR20 ;  /* 0x000000140b0b7c36 */ /* 0x000fe20008000000 */
[----:B------:R-:W-:Y:S01]  /*fc20*/  ULDC.64 UR8, c[0x0][0x650] ;  /* 0x0001940000087ab9 */ /* 0x000fe20000000a00 */
[----:B------:R-:W3:Y:S01]  /*fc30*/  LDL.LU R16, [R1+0x7c] ;  /* 0x00007c0001107983 */ /* 0x000ee20000300800 */
[----:B------:R-:W-:Y:S01]  /*fc40*/  IMAD.U32 R4, RZ, RZ, UR20 ;  /* 0x00000014ff047e24 */ /* 0x000fe2000f8e00ff */
[----:B------:R-:W-:Y:S01]  /*fc50*/  BSSY B1, `(.L_x_308) ;  /* 0x0000070000017945 */ /* 0x000fe20003800000 */
[----:B------:R-:W-:Y:S01]  /*fc60*/  ISETP.GT.U32.AND P0, PT, R11, 0x3, PT ;  /* 0x000000030b00780c */ /* 0x000fe20003f04070 */
[----:B------:R-:W-:Y:S01]  /*fc70*/  IMAD.MOV.U32 R5, RZ, RZ, -0x1 ;  /* 0xffffffffff057424 */ /* 0x000fe200078e00ff */
[----:B------:R-:W-:Y:S01]  /*fc80*/  SHF.R.U32.HI R0, RZ, 0x2, R11 ;  /* 0x00000002ff007819 */ /* 0x000fe2000001160b */
[----:B------:R-:W-:Y:S01]  /*fc90*/  IMAD.MOV.U32 R14, RZ, RZ, -0x1 ;  /* 0xffffffffff0e7424 */ /* 0x000fe200078e00ff */
[----:B------:R-:W-:Y:S01]  /*fca0*/  ISETP.LT.U32.AND P0, PT, R4, 0x4, P0 ;  /* 0x000000040400780c */ /* 0x000fe20000701070 */
[----:B------:R-:W-:Y:S01]  /*fcb0*/  IMAD.MOV.U32 R6, RZ, RZ, -0x1 ;  /* 0xffffffffff067424 */ /* 0x000fe200078e00ff */
[----:B------:R-:W-:Y:S01]  /*fcc0*/  LOP3.LUT R0, R0, 0x1, RZ, 0xc0, !PT ;  /* 0x0000000100007812 */ /* 0x000fe200078ec0ff */
[----:B------:R-:W0:Y:S01]  /*fcd0*/  @P2 S2R R3, SR_CgaCtaId ;  /* 0x0000000000032919 */ /* 0x000e220000008800 */
[----:B------:R-:W-:-:S02]  /*fce0*/  @P2 MOV R2, 0x400 ;  /* 0x0000040000022802 */ /* 0x000fc40000000f00 */
[----:B------:R-:W-:Y:S01]  /*fcf0*/  ISETP.NE.U32.AND P1, PT, R0, 0x1, PT ;  /* 0x000000010000780c */ /* 0x000fe20003f25070 */
[----:B------:R-:W-:Y:S01]  /*fd00*/  IMAD.U32 R0, RZ, RZ, UR20 ;  /* 0x00000014ff007e24 */ /* 0x000fe2000f8e00ff */
[----:B------:R-:W-:Y:S02]  /*fd10*/  LOP3.LUT R11, R11, 0x3, RZ, 0xc0, !PT ;  /* 0x000000030b0b7812 */ /* 0x000fe400078ec0ff */
[----:B------:R-:W-:Y:S02]  /*fd20*/  PRMT R10, RZ, 0x7610, R10 ;  /* 0x00007610ff0a7816 */ /* 0x000fe4000000000a */
[----:B------:R-:W-:-:S04]  /*fd30*/  ISETP.GT.U32.AND P1, PT, R0, 0x3, !P1 ;  /* 0x000000030000780c */ /* 0x000fc80004f24070 */
[----:B------:R-:W-:Y:S02]  /*fd40*/  SEL R0, RZ, 0x1, !P1 ;  /* 0x00000001ff007807 */ /* 0x000fe40004800000 */
[----:B0-----:R-:W-:Y:S02]  /*fd50*/  @P2 LEA R2, R3, R2, 0x18 ;  /* 0x0000000203022211 */ /* 0x001fe400078ec0ff */
[----:B------:R-:W-:Y:S02]  /*fd60*/  SEL R3, RZ, 0x1, !P0 ;  /* 0x00000001ff037807 */ /* 0x000fe40004000000 */
[----:B------:R0:W-:Y:S02]  /*fd70*/  @P2 SYNCS.ARRIVE.TRANS64.A1T0 RZ, [R2+URZ+0x58], RZ ;  /* 0x000058ff02ff29a7 */ /* 0x0001e4000810003f */
[----:B------:R-:W-:Y:S02]  /*fd80*/  LOP3.LUT R12, R0, R12, R3, 0x96, !PT ;  /* 0x0000000c000c7212 */ /* 0x000fe400078e9603 */
[----:B------:R-:W-:-:S02]  /*fd90*/  PRMT R0, RZ, 0x7610, R0 ;  /* 0x00007610ff007816 */ /* 0x000fc40000000000 */
[----:B---3--:R-:W-:-:S04]  /*fda0*/  IADD3 R16, P2, R16, UR22, RZ ;  /* 0x0000001610107c10 */ /* 0x008fc8000ff5e0ff */
[----:B--2---:R-:W-:Y:S01]  /*fdb0*/  IADD3.X R17, R17, UR18, RZ, P2, !PT ;  /* 0x0000001211117c10 */ /* 0x004fe200097fe4ff */
[----:B------:R0:W-:Y:S01]  /*fdc0*/  STL [R1+0x7c], R16 ;  /* 0x00007c1001007387 */ /* 0x0001e20000100800 */
[----:B------:R-:W-:-:S03]  /*fdd0*/  ISETP.GE.U32.AND P2, PT, R16, UR8, PT ;  /* 0x0000000810007c0c */ /* 0x000fc6000bf46070 */
[----:B------:R0:W-:Y:S01]  /*fde0*/  STL [R1+0x78], R17 ;  /* 0x0000781101007387 */ /* 0x0001e20000100800 */
[----:B------:R-:W-:-:S13]  /*fdf0*/  ISETP.GE.U32.AND.EX P0, PT, R17, UR9, PT, P2 ;  /* 0x0000000911007c0c */ /* 0x000fda000bf06120 */
[----:B0-----:R-:W-:Y:S05]  /*fe00*/  @P0 BRA `(.L_x_309) ;  /* 0x0000000400500947 */ /* 0x001fea0003800000 */
[----:B------:R-:W-:Y:S01]  /*fe10*/  ULDC.64 UR8, c[0x0][0x628] ;  /* 0x00018a0000087ab9 */ /* 0x000fe20000000a00 */
[----:B------:R-:W0:Y:S01]  /*fe20*/  S2R R13, SR_CTAID.X ;  /* 0x00000000000d7919 */ /* 0x000e220000002500 */
[----:B------:R-:W-:Y:S01]  /*fe30*/  ISETP.NE.U32.AND P0, PT, RZ, UR8, PT ;  /* 0x00000008ff007c0c */ /* 0x000fe2000bf05070 */
[----:B------:R-:W-:Y:S01]  /*fe40*/  ULDC UR10, c[0x0][0x630] ;  /* 0x00018c00000a7ab9 */ /* 0x000fe20000000800 */
[----:B------:R-:W-:Y:S01]  /*fe50*/  IMAD.MOV.U32 R2, RZ, RZ, R16 ;  /* 0x000000ffff027224 */ /* 0x000fe200078e0010 */
[----:B------:R-:W1:Y:S01]  /*fe60*/  S2R R0, SR_CTAID.Y ;  /* 0x0000000000007919 */ /* 0x000e620000002600 */
[----:B------:R-:W-:Y:S01]  /*fe70*/  ISETP.NE.AND.EX P0, PT, RZ, UR9, PT, P0 ;  /* 0x00000009ff007c0c */ /* 0x000fe2000bf05300 */
[----:B------:R-:W-:-:S12]  /*fe80*/  IMAD.MOV.U32 R3, RZ, RZ, R17 ;  /* 0x000000ffff037224 */ /* 0x000fd800078e0011 */
[----:B------:R-:W-:Y:S05]  /*fe90*/  @!P0 BRA `(.L_x_310) ;  /* 0x0000000000288947 */ /* 0x000fea0003800000 */
[----:B------:R-:W-:Y:S02]  /*fea0*/  ULDC UR7, c[0x0][0x634] ;  /* 0x00018d0000077ab9 */ /* 0x000fe40000000800 */
[----:B------:R-:W-:-:S05]  /*feb0*/  IADD3 R7, P0, R16, UR7, RZ ;  /* 0x0000000710077c10 */ /* 0x000fca000ff1e0ff */
[----:B------:R-:W-:-:S04]  /*fec0*/  IMAD.X R15, RZ, RZ, R17, P0 ;  /* 0x000000ffff0f7224 */ /* 0x000fc800000e0611 */
[----:B------:R-:W-:-:S04]  /*fed0*/  IMAD.WIDE.U32 R4, R15, UR8, RZ ;  /* 0x000000080f047c25 */ /* 0x000fc8000f8e00ff */
[----:B------:R-:W-:-:S04]  /*fee0*/  IMAD.WIDE.U32 R4, P0, R7, UR9, R4 ;  /* 0x0000000907047c25 */ /* 0x000fc8000f800004 */
[----:B------:R-:W-:-:S04]  /*fef0*/  IMAD.WIDE.U32 R6, R7, UR8, RZ ;  /* 0x0000000807067c25 */ /* 0x000fc8000f8e00ff */
[----:B------:R-:W-:Y:S01]  /*ff00*/  IMAD.X R3, RZ, RZ, RZ, P0 ;  /* 0x000000ffff037224 */ /* 0x000fe200000e06ff */
[----:B------:R-:W-:Y:S01]  /*ff10*/  IADD3 RZ, P0, R7, R4, RZ ;  /* 0x0000000407ff7210 */ /* 0x000fe20007f1e0ff */
[----:B------:R-:W-:-:S04]  /*ff20*/  IMAD.MOV.U32 R2, RZ, RZ, R5 ;  /* 0x000000ffff027224 */ /* 0x000fc800078e0005 */
[----:B------:R-:W-:-:S08]  /*ff30*/  IMAD.WIDE.U32.X R2, R15, UR9, R2, P0 ;  /* 0x000000090f027c25 */ /* 0x000fd000080e0402 */
.L_x_310:
[--C-:B------:R-:W-:Y:S01]  /*ff40*/  SHF.R.U64 R6, R2, UR10, R3.reuse ;  /* 0x0000000a02067c19 */ /* 0x100fe20008001203 */
[----:B------:R-:W-:Y:S01]  /*ff50*/  ULDC.64 UR8, c[0x0][0x620] ;  /* 0x0001880000087ab9 */ /* 0x000fe20000000a00 */
[----:B------:R-:W-:Y:S01]  /*ff60*/  SHF.R.U32.HI R2, RZ, UR10, R3 ;  /* 0x0000000aff027c19 */ /* 0x000fe20008011603 */
[----:B------:R-:W-:Y:S01]  /*ff70*/  IMAD.MOV.U32 R3, RZ, RZ, R17 ;  /* 0x000000ffff037224 */ /* 0x000fe200078e0011 */
[----:B------:R-:W-:Y:S01]  /*ff80*/  IADD3 R5, P0, RZ, -R6, RZ ;  /* 0x80000006ff057210 */ /* 0x000fe20007f1e0ff */
[----:B------:R-:W-:Y:S01]  /*ff90*/  ULDC UR7, c[0x0][0x150] ;  /* 0x0000540000077ab9 */ /* 0x000fe20000000800 */
[----:B0-----:R-:W-:Y:S01]  /*ffa0*/  I2FP.F32.U32 R7, R13 ;  /* 0x0000000d00077245 */ /* 0x001fe20000201000 */
[----:B------:R-:W0:Y:S01]  /*ffb0*/  LDC R18, c[0x0][0x144] ;  /* 0x00005100ff127b82 */ /* 0x000e220000000800 */
[----:B------:R-:W-:Y:S01]  /*ffc0*/  ULDC.64 UR10, c[0x0][0x640] ;  /* 0x00019000000a7ab9 */ /* 0x000fe20000000a00 */
[----:B------:R-:W-:Y:S01]  /*ffd0*/  IMAD.X R2, RZ, RZ, ~R2, P0 ;  /* 0x000000ffff027224 */ /* 0x000fe200000e0e02 */
[----:B------:R-:W-:-:S03]  /*ffe0*/  ISETP.NE.U32.AND P0, PT, RZ, UR10, PT ;  /* 0x0000000aff007c0c */ /* 0x000fc6000bf05070 */
[----:B------:R-:W-:Y:S01]  /*fff0*/  IMAD R4, R2, UR8, RZ ;  /* 0x0000000802047c24 */ /* 0x000fe2000f8e02ff */
[----:B------:R-:W-:Y:S01]  /*10000*/  ISETP.NE.AND.EX P0, PT, RZ, UR11, PT, P0 ;  /* 0x0000000bff007c0c */ /* 0x000fe2000bf05300 */
[----:B------:R-:W-:Y:S01]  /*10010*/  IMAD.MOV.U32 R2, RZ, RZ, R16 ;  /* 0x000000ffff027224 */ /* 0x000fe200078e0010 */
[----:B------:R-:W2:Y:S03]  /*10020*/  LDC R15, c[0x0][0x148] ;  /* 0x00005200ff0f7b82 */ /* 0x000ea60000000800 */
[----:B------:R-:W-:Y:S01]  /*10030*/  IMAD.WIDE.U32 R2, R5, UR8, R2 ;  /* 0x0000000805027c25 */ /* 0x000fe2000f8e0002 */
[----:B------:R-:W-:-:S03]  /*10040*/  ULDC UR8, c[0x0][0x154] ;  /* 0x0000550000087ab9 */ /* 0x000fc60000000800 */
[----:B------:R-:W-:Y:S02]  /*10050*/  IMAD R5, R5, UR9, R4 ;  /* 0x0000000905057c24 */ /* 0x000fe4000f8e0204 */
[----:B------:R-:W-:Y:S01]  /*10060*/  FMUL R4, R7, UR7 ;  /* 0x0000000707047c20 */ /* 0x000fe20008400000 */
[----:B------:R-:W-:Y:S01]  /*10070*/  ULDC UR7, c[0x0][0x618] ;  /* 0x0001860000077ab9 */ /* 0x000fe20000000800 */
[----:B------:R-:W-:Y:S01]  /*10080*/  ULDC UR9, c[0x0][0x608] ;  /* 0x0001820000097ab9 */ /* 0x000fe20000000800 */
[----:B------:R-:W-:-:S03]  /*10090*/  IMAD.IADD R3, R3, 0x1, R5 ;  /* 0x0000000103037824 */ /* 0x000fc600078e0205 */
[----:B------:R-:W3:Y:S02]  /*100a0*/  F2I.U32.TRUNC.NTZ R4, R4 ;  /* 0x0000000400047305 */ /* 0x000ee4000020f000 */
[----:B------:R-:W-:Y:S02]  /*100b0*/  SHF.R.U64 R7, R2, UR7, R3 ;  /* 0x0000000702077c19 */ /* 0x000fe40008001203 */
[----:B-1----:R-:W-:-:S05]  /*100c0*/  I2FP.F32.U32 R2, R0 ;  /* 0x0000000000027245 */ /* 0x002fca0000201000 */
[----:B------:R-:W-:Y:S01]  /*100d0*/  FMUL R5, R2, UR8 ;  /* 0x0000000802057c20 */ /* 0x000fe20008400000 */
[----:B------:R-:W-:Y:S01]  /*100e0*/  SHF.R.U32.HI R2, RZ, UR7, R3 ;  /* 0x00000007ff027c19 */ /* 0x000fe20008011603 */
[----:B------:R-:W-:Y:S02]  /*100f0*/  ULDC UR7, c[0x0][0x658] ;  /* 0x0001960000077ab9 */ /* 0x000fe40000000800 */
[----:B------:R1:W4:Y:S01]  /*10100*/  F2I.U32.TRUNC.NTZ R19, R5 ;  /* 0x0000000500137305 */ /* 0x000322000020f000 */
[----:B------:R-:W-:Y:S01]  /*10110*/  SHF.R.U64 R16, R7, UR9, R2 ;  /* 0x0000000907107c19 */ /* 0x000fe20008001202 */
[----:B---3--:R-:W-:Y:S01]  /*10120*/  IMAD.MOV R4, RZ, RZ, -R4 ;  /* 0x000000ffff047224 */ /* 0x008fe200078e0a04 */
[----:B------:R-:W-:-:S03]  /*10130*/  SHF.R.U32.HI R3, RZ, UR9, R2 ;  /* 0x00000009ff037c19 */ /* 0x000fc60008011602 */
[----:B0-----:R-:W-:Y:S01]  /*10140*/  IMAD R13, R18, R4, R13 ;  /* 0x00000004120d7224 */ /* 0x001fe200078e020d */
[--C-:B------:R-:W-:Y:S02]  /*10150*/  SHF.R.U64 R14, R16, UR7, R3.reuse ;  /* 0x00000007100e7c19 */ /* 0x100fe40008001203 */
[----:B------:R-:W-:-:S03]  /*10160*/  SHF.R.U32.HI R17, RZ, UR7, R3 ;  /* 0x00000007ff117c19 */ /* 0x000fc60008011603 */
[----:B------:R-:W-:Y:S02]  /*10170*/  IMAD.MOV.U32 R2, RZ, RZ, R14 ;  /* 0x000000ffff027224 */ /* 0x000fe400078e000e */
[----:B------:R-:W-:Y:S01]  /*10180*/  IMAD.MOV.U32 R3, RZ, RZ, R17 ;  /* 0x000000ffff037224 */ /* 0x000fe200078e0011 */
[----:B-12-4-:R-:W-:Y:S06]  /*10190*/  @!P0 BRA `(.L_x_311) ;  /* 0x0000000000288947 */ /* 0x016fec0003800000 */
[----:B------:R-:W-:Y:S02]  /*101a0*/  ULDC UR7, c[0x0][0x64c] ;  /* 0x0001930000077ab9 */ /* 0x000fe40000000800 */
[----:B------:R-:W-:-:S05]  /*101b0*/  IADD3 R3, P0, R14, UR7, RZ ;  /* 0x000000070e037c10 */ /* 0x000fca000ff1e0ff */
[----:B------:R-:W-:-:S04]  /*101c0*/  IMAD.X R17, RZ, RZ, R17, P0 ;  /* 0x000000ffff117224 */ /* 0x000fc800000e0611 */
[----:B------:R-:W-:-:S04]  /*101d0*/  IMAD.WIDE.U32 R4, R17, UR10, RZ ;  /* 0x0000000a11047c25 */ /* 0x000fc8000f8e00ff */
[----:B------:R-:W-:-:S04]  /*101e0*/  IMAD.WIDE.U32 R4, P0, R3, UR11, R4 ;  /* 0x0000000b03047c25 */ /* 0x000fc8000f800004 */
[----:B------:R-:W-:-:S04]  /*101f0*/  IMAD.WIDE.U32 R2, R3, UR10, RZ ;  /* 0x0000000a03027c25 */ /* 0x000fc8000f8e00ff */
[----:B------:R-:W-:Y:S01]  /*10200*/  IMAD.MOV.U32 R2, RZ, RZ, R5 ;  /* 0x000000ffff027224 */ /* 0x000fe200078e0005 */
[----:B------:R-:W-:Y:S01]  /*10210*/  IADD3 RZ, P1, R3, R4, RZ ;  /* 0x0000000403ff7210 */ /* 0x000fe20007f3e0ff */
[----:B------:R-:W-:-:S04]  /*10220*/  IMAD.X R3, RZ, RZ, RZ, P0 ;  /* 0x000000ffff037224 */ /* 0x000fc800000e06ff */
[----:B------:R-:W-:-:S08]  /*10230*/  IMAD.WIDE.U32.X R2, R17, UR11, R2, P1 ;  /* 0x0000000b11027c25 */ /* 0x000fd000088e0402 */
.L_x_311:
[----:B------:R-:W-:Y:S01]  /*10240*/  ULDC UR7, c[0x0][0x648] ;  /* 0x0001920000077ab9 */ /* 0x000fe20000000800 */
[----:B------:R-:W-:Y:S01]  /*10250*/  LOP3.LUT R16, R16, UR6, RZ, 0xc0, !PT ;  /* 0x0000000610107c12 */ /* 0x000fe2000f8ec0ff */
[----:B------:R-:W-:Y:S01]  /*10260*/  IMAD.MOV R19, RZ, RZ, -R19 ;  /* 0x000000ffff137224 */ /* 0x000fe200078e0a13 */
[----:B------:R-:W-:Y:S01]  /*10270*/  SHF.R.U64 R3, R2, UR7, R3 ;  /* 0x0000000702037c19 */ /* 0x000fe20008001203 */
[----:B------:R-:W-:Y:S01]  /*10280*/  ULDC UR7, c[0x0][0x638] ;  /* 0x00018e0000077ab9 */ /* 0x000fe20000000800 */
[----:B------:R-:W-:Y:S01]  /*10290*/  LOP3.LUT R7, R7, UR4, RZ, 0xc0, !PT ;  /* 0x0000000407077c12 */ /* 0x000fe2000f8ec0ff */
[----:B------:R-:W-:Y:S01]  /*102a0*/  @P4 IMAD R13, R15, R19, R0 ;  /* 0x000000130f0d4224 */ /* 0x000fe200078e0200 */
[----:B------:R-:W-:Y:S01]  /*102b0*/  ULDC UR8, c[0x0][0x610] ;  /* 0x0001840000087ab9 */ /* 0x000fe20000000800 */
[----:B------:R-:W-:Y:S02]  /*102c0*/  IMAD.MOV R5, RZ, RZ, -R3 ;  /* 0x000000ffff057224 */ /* 0x000fe400078e0a03 */
[----:B------:R-:W-:-:S02]  /*102d0*/  IMAD R16, R3, UR5, R16 ;  /* 0x0000000503107c24 */ /* 0x000fc4000f8e0210 */
[----:B------:R-:W-:Y:S01]  /*102e0*/  IMAD R14, R5, UR7, R14 ;  /* 0x00000007050e7c24 */ /* 0x000fe2000f8e020e */
[----:B------:R-:W-:Y:S01]  /*102f0*/  ULDC UR7, c[0x0][0x600] ;  /* 0x0001800000077ab9 */ /* 0x000fe20000000800 */
[----:B------:R-:W-:Y:S02]  /*10300*/  IMAD R13, R16, UR8, R13 ;  /* 0x00000008100d7c24 */ /* 0x000fe4000f8e020d */
[----:B------:R-:W-:Y:S02]  /*10310*/  IMAD R2, R14, UR7, R7 ;  /* 0x000000070e027c24 */ /* 0x000fe4000f8e0207 */
[----:B------:R-:W-:-:S03]  /*10320*/  IMAD.MOV.U32 R0, RZ, RZ, 0x1 ;  /* 0x00000001ff007424 */ /* 0x000fc600078e00ff */
[----:B------:R-:W-:Y:S02]  /*10330*/  SEL R14, R2, R13, !P4 ;  /* 0x0000000d020e7207 */ /* 0x000fe40006000000 */
[----:B------:R-:W-:-:S07]  /*10340*/  SEL R5, R13, R2, !P4 ;  /* 0x000000020d057207 */ /* 0x000fce0006000000 */
.L_x_309:
[----:B------:R-:W-:Y:S05]  /*10350*/  BSYNC B1 ;  /* 0x0000000000017941 */ /* 0x000fea0003800000 */
.L_x_308:
[----:B------:R-:W-:-:S13]  /*10360*/  LOP3.LUT P0, RZ, R0, 0xff, RZ, 0xc0, !PT ;  /* 0x000000ff00ff7812 */ /* 0x000fda000780c0ff */
[----:B------:R-:W-:Y:S05]  /*10370*/  @P0 BRA `(.L_x_312) ;  /* 0xfffffff400200947 */ /* 0x000fea000383ffff */
[----:B------:R-:W-:Y:S05]  /*10380*/  BSYNC B0 ;  /* 0x0000000000007941 */ /* 0x000fea0003800000 */
.L_x_301:
[----:B------:R-:W-:-:S03]  /*10390*/  UMOV UR7, 0xffffffff ;  /* 0xffffffff00077882 */ /* 0x000fc60000000000 */
[----:B------:R-:W-:Y:S05]  /*103a0*/  BRA.DIV UR7, `(.L_x_313) ;  /* 0x0000000607287947 */ /* 0x000fea000b800000 */
[----:B------:R-:W-:-:S13]  /*103b0*/  ELECT P0, URZ, PT ;  /* 0x00000000003f782f */ /* 0x000fda0003800000 */
.L_x_327:
[----:B------:R-:W-:Y:S04]  /*103c0*/  BSSY B0, `(.L_x_314) ;  /* 0x000002c000007945 */ /* 0x000fe80003800000 */
[----:B------:R-:W-:Y:S05]  /*103d0*/  @!P0 BRA `(.L_x_315) ;  /* 0x0000000000a88947 */ /* 0x000fea0003800000 */
[----:B------:R-:W-:-:S04]  /*103e0*/  ULOP3.LUT UR7, UR13, 0x2, URZ, 0xfc, !UPT ;  /* 0x000000020d077892 */ /* 0x000fc8000f8efc3f */
[----:B------:R-:W-:-:S06]  /*103f0*/  UISETP.NE.AND UP0, UPT, UR7, 0x3, UPT ;  /* 0x000000030700788c */ /* 0x000fcc000bf05270 */
[----:B------:R-:W-:-:S13]  /*10400*/  PLOP3.LUT P0, PT, PT, PT, UP0, 0x80, 0x0 ;  /* 0x000000000000781c */ /* 0x000fda0003f0f008 */
[----:B------:R-:W-:Y:S05]  /*10410*/  @!P0 BRA `(.L_x_316) ;  /* 0x0000000000048947 */ /* 0x000fea0003800000 */
[----:B------:R-:W-:Y:S01]  /*10420*/  BPT.TRAP 0x1 ;  /* 0x000000040000795c */ /* 0x000fe20000300000 */
.L_x_316:
[----:B------:R-:W0:Y:S01]  /*10430*/  S2R R3, SR_CgaCtaId ;  /* 0x0000000000037919 */ /* 0x000e220000008800 */
[----:B------:R-:W-:Y:S02]  /*10440*/  MOV R0, 0x400 ;  /* 0x0000040000007802 */ /* 0x000fe40000000f00 */
[----:B------:R-:W-:Y:S02]  /*10450*/  SHF.L.U32 R2, R12, 0x1f, RZ ;  /* 0x0000001f0c027819 */ /* 0x000fe400000006ff */
[----:B0-----:R-:W-:-:S05]  /*10460*/  LEA R0, R3, R0, 0x18 ;  /* 0x0000000003007211 */ /* 0x001fca00078ec0ff */
[----:B------:R-:W-:-:S04]  /*10470*/  VIADD R0, R0, 0x20 ;  /* 0x0000002000007836 */ /* 0x000fc80000000000 */
[C---:B------:R-:W-:Y:S02]  /*10480*/  IMAD R5, R11.reuse, 0x8, R0 ;  /* 0x000000080b057824 */ /* 0x040fe400078e0200 */
[----:B------:R-:W-:Y:S02]  /*10490*/  VIADD R11, R11, 0x1 ;  /* 0x000000010b0b7836 */ /* 0x000fe40000000000 */
[----:B------:R-:W0:Y:S03]  /*104a0*/  SYNCS.PHASECHK.TRANS64.TRYWAIT P0, [R5+URZ], R2 ;  /* 0x00000002050075a7 */ /* 0x000e26000800017f */
[----:B------:R-:W-:-:S04]  /*104b0*/  ISETP.NE.AND P1, PT, R11, 0x4, PT ;  /* 0x000000040b00780c */ /* 0x000fc80003f25270 */
[----:B------:R-:W-:Y:S02]  /*104c0*/  SEL R3, RZ, 0x1, P1 ;  /* 0x00000001ff037807 */ /* 0x000fe40000800000 */
[----:B------:R-:W-:Y:S02]  /*104d0*/  SEL R11, R11, RZ, P1 ;  /* 0x000000ff0b0b7207 */ /* 0x000fe40000800000 */
[----:B------:R-:W-:-:S03]  /*104e0*/  LOP3.LUT R12, R12, R3, RZ, 0x3c, !PT ;  /* 0x000000030c0c7212 */ /* 0x000fc600078e3cff */
[----:B------:R-:W-:Y:S01]  /*104f0*/  IMAD R7, R11, 0x8, R0 ;  /* 0x000000080b077824 */ /* 0x000fe200078e0200 */
[----:B------:R-:W-:Y:S01]  /*10500*/  SHF.L.U32 R4, R12, 0x1f, RZ ;  /* 0x0000001f0c047819 */ /* 0x000fe200000006ff */
[----:B0-----:R-:W-:Y:S06]  /*10510*/  @!P0 BRA `(.L_x_317) ;  /* 0x0000000000ec8947 */ /* 0x001fec0003800000 */
.L_x_328:
[----:B------:R-:W1:Y:S01]  /*10520*/  SYNCS.PHASECHK.TRANS64.TRYWAIT P0, [R7+URZ], R4 ;  /* 0x00000004070075a7 */ /* 0x000e62000800017f */
[----:B0-----:R-:W-:-:S05]  /*10530*/  VIADD R2, R11, 0x1 ;  /* 0x000000010b027836 */ /* 0x001fca0000000000 */
[----:B------:R-:W-:-:S04]  /*10540*/  ISETP.NE.AND P1, PT, R2, 0x4, PT ;  /* 0x000000040200780c */ /* 0x000fc80003f25270 */
[----:B------:R-:W-:Y:S02]  /*10550*/  SEL R3, RZ, 0x1, P1 ;  /* 0x00000001ff037807 */ /* 0x000fe40000800000 */
[----:B------:R-:W-:Y:S02]  /*10560*/  SEL R9, R2, RZ, P1 ;  /* 0x000000ff02097207 */ /* 0x000fe40000800000 */
[----:B------:R-:W-:-:S03]  /*10570*/  LOP3.LUT R11, R12, R3, RZ, 0x3c, !PT ;  /* 0x000000030c0b7212 */ /* 0x000fc600078e3cff */
[----:B------:R-:W-:Y:S01]  /*10580*/  IMAD R6, R9, 0x8, R0 ;  /* 0x0000000809067824 */ /* 0x000fe200078e0200 */
[----:B------:R-:W-:Y:S01]  /*10590*/  SHF.L.U32 R5, R11, 0x1f, RZ ;  /* 0x0000001f0b057819 */ /* 0x000fe200000006ff */
[----:B-1----:R-:W-:Y:S06]  /*105a0*/  @!P0 BRA `(.L_x_318) ;  /* 0x0000000000dc8947 */ /* 0x002fec0003800000 */
.L_x_329:
[----:B------:R-:W1:Y:S01]  /*105b0*/  SYNCS.PHASECHK.TRANS64.TRYWAIT P0, [R6+URZ], R5 ;  /* 0x00000005060075a7 */ /* 0x000e62000800017f */
[----:B------:R-:W-:-:S05]  /*105c0*/  VIADD R2, R9, 0x1 ;  /* 0x0000000109027836 */ /* 0x000fca0000000000 */
[----:B------:R-:W-:-:S04]  /*105d0*/  ISETP.NE.AND P1, PT, R2, 0x4, PT ;  /* 0x000000040200780c */ /* 0x000fc80003f25270 */
[----:B0-----:R-:W-:Y:S02]  /*105e0*/  SEL R4, RZ, 0x1, P1 ;  /* 0x00000001ff047807 */ /* 0x001fe40000800000 */
[----:B------:R-:W-:Y:S02]  /*105f0*/  SEL R3, R2, RZ, P1 ;  /* 0x000000ff02037207 */ /* 0x000fe40000800000 */
[----:B------:R-:W-:Y:S01]  /*10600*/  LOP3.LUT R4, R11, R4, RZ, 0x3c, !PT ;  /* 0x000000040b047212 */ /* 0x000fe200078e3cff */
[----:B-1----:R-:W-:Y:S06]  /*10610*/  @!P0 BRA `(.L_x_319) ;  /* 0x0000000000d48947 */ /* 0x002fec0003800000 */
.L_x_330:
[----:B------:R-:W-:Y:S01]  /*10620*/  IMAD R3, R3, 0x8, R0 ;  /* 0x0000000803037824 */ /* 0x000fe200078e0200 */
[----:B------:R-:W-:-:S07]  /*10630*/  SHF.L.U32 R0, R4, 0x1f, RZ ;  /* 0x0000001f04007819 */ /* 0x000fce00000006ff */
.L_x_320:
[----:B-1----:R1:W2:Y:S02]  /*10640*/  SYNCS.PHASECHK.TRANS64.TRYWAIT P0, [R3+URZ], R0 ;  /* 0x00000000030075a7 */ /* 0x0022a4000800017f */
[----:B--2---:R-:W-:Y:S05]  /*10650*/  @!P0 NANOSLEEP.SYNCS 0x989680 ;  /* 0x009896800000895d */ /* 0x004fea0003900000 */
[----:B------:R-:W2:Y:S02]  /*10660*/  @!P0 SYNCS.PHASECHK.TRANS64 P0, [R3+URZ], R0 ;  /* 0x00000000030085a7 */ /* 0x000ea4000800007f */
[----:B--2---:R-:W-:Y:S05]  /*10670*/  @!P0 BRA `(.L_x_320) ;  /* 0xfffffffc00f08947 */ /* 0x004fea000383ffff */
.L_x_315:
[----:B------:R-:W-:Y:S05]  /*10680*/  BSYNC B0 ;  /* 0x0000000000007941 */ /* 0x000fea0003800000 */
.L_x_314:
[----:B------:R-:W-:Y:S05]  /*10690*/  EXIT ;  /* 0x000000000000794d */ /* 0x000fea0003800000 */
.L_x_21:
[----:B-1----:R-:W-:-:S04]  /*106a0*/  IMAD.U32 R3, RZ, RZ, UR6 ;  /* 0x00000006ff037e24 */ /* 0x002fc8000f8e00ff */
[----:B------:R1:W2:Y:S03]  /*106b0*/  SYNCS.PHASECHK.TRANS64.TRYWAIT P0, [R3+URZ], R0 ;  /* 0x00000000030075a7 */ /* 0x0002a6000800017f */
[----:B--2---:R-:W-:Y:S05]  /*106c0*/  @!P0 NANOSLEEP.SYNCS 0x989680 ;  /* 0x009896800000895d */ /* 0x004fea0003900000 */
[----:B------:R-:W2:Y:S02]  /*106d0*/  @!P0 SYNCS.PHASECHK.TRANS64 P0, [R3+URZ], R0 ;  /* 0x00000000030085a7 */ /* 0x000ea4000800007f */
[----:B--2---:R-:W-:Y:S05]  /*106e0*/  @!P0 BRA `(.L_x_21) ;  /* 0xfffffffc00ec8947 */ /* 0x004fea000383ffff */
[----:B------:R-:W-:Y:S05]  /*106f0*/  BRA `(.L_x_20) ;  /* 0xffffff1400d07947 */ /* 0x000fea000383ffff */
.L_x_27:
[----:B-----5:R2:W-:Y:S02]  /*10700*/  STL [R1+0x88], R0 ;  /* 0x0000880001007387 */ /* 0x0205e40000100800 */
[----:B--2---:R-:W-:-:S04]  /*10710*/  IMAD.U32 R0, RZ, RZ, UR16 ;  /* 0x00000010ff007e24 */ /* 0x004fc8000f8e00ff */
[----:B------:R2:W3:Y:S03]  /*10720*/  SYNCS.PHASECHK.TRANS64.TRYWAIT P0, [R0+URZ], R229 ;  /* 0x000000e5000075a7 */ /* 0x0004e6000800017f */
[----:B---3--:R-:W-:Y:S05]  /*10730*/  @!P0 NANOSLEEP.SYNCS 0x989680 ;  /* 0x009896800000895d */ /* 0x008fea0003900000 */
[----:B------:R2:W3:Y:S02]  /*10740*/  @!P0 SYNCS.PHASECHK.TRANS64 P0, [R0+URZ], R229 ;  /* 0x000000e5000085a7 */ /* 0x0004e4000800007f */
[----:B--2---:R2:W5:Y:S02]  /*10750*/  LDL.LU R0, [R1+0x88] ;  /* 0x0000880001007983 */ /* 0x0045640000300800 */
[----:B--23--:R-:W-:Y:S05]  /*10760*/  @!P0 BRA `(.L_x_27) ;  /* 0xfffffffc00e48947 */ /* 0x00cfea000383ffff */
[----:B------:R-:W-:Y:S05]  /*10770*/  BRA `(.L_x_26) ;  /* 0xffffff28009c7947 */ /* 0x000fea000383ffff */
.L_x_302:
[----:B------:R-:W-:Y:S01]  /*10780*/  BSSY B1, `(.L_x_321) ;  /* 0x0000006000017945 */ /* 0x000fe20003800000 */
[----:B------:R-:W-:-:S07]  /*10790*/  IMAD.MOV.U32 R0, RZ, RZ, -0x1 ;  /* 0xffffffffff007424 */ /* 0x000fce00078e00ff */
[----:B------:R-:W-:Y:S05]  /*107a0*/  WARPSYNC.COLLECTIVE R0, `(.L_x_322) ;  /* 0x00000000000c7348 */ /* 0x000fea0003c00000 */
[----:B------:R-:W-:Y:S02]  /*107b0*/  ELECT P0, UR62, PT ;  /* 0x00000000003e782f */ /* 0x000fe40003800000 */
[----:B------:R-:W-:Y:S01]  /*107c0*/  MOV R0, UR62 ;  /* 0x0000003e00007c02 */ /* 0x000fe20008000f00 */
[----:B------:R-:W-:Y:S10]  /*107d0*/  ENDCOLLECTIVE ;  /* 0x000000000000791b */ /* 0x000ff40003800000 */
.L_x_322:
[----:B------:R-:W-:Y:S05]  /*107e0*/  BSYNC B1 ;  /* 0x0000000000017941 */ /* 0x000fea0003800000 */
.L_x_321:
[----:B------:R-:W-:Y:S05]  /*107f0*/  BRA `(.L_x_323) ;  /* 0xfffffff0000c7947 */ /* 0x000fea000383ffff */
.L_x_305:
[----:B0-----:R0:W2:Y:S02]  /*10800*/  SYNCS.PHASECHK.TRANS64.TRYWAIT P0, [R5+URZ+0x20], R2 ;  /* 0x00002002050075a7 */ /* 0x0010a4000800017f */
[----:B--2---:R-:W-:Y:S05]  /*10810*/  @!P0 NANOSLEEP.SYNCS 0x989680 ;  /* 0x009896800000895d */ /* 0x004fea0003900000 */
[----:B------:R-:W2:Y:S02]  /*10820*/  @!P0 SYNCS.PHASECHK.TRANS64 P0, [R5+URZ+0x20], R2 ;  /* 0x00002002050085a7 */ /* 0x000ea4000800007f */
[----:B--2---:R-:W-:Y:S05]  /*10830*/  @!P0 BRA `(.L_x_305) ;  /* 0xfffffffc00f08947 */ /* 0x004fea000383ffff */
[----:B------:R-:W-:Y:S05]  /*10840*/  BRA `(.L_x_324) ;  /* 0xfffffff000487947 */ /* 0x000fea000383ffff */
.L_x_313:
[----:B------:R-:W-:Y:S01]  /*10850*/  BSSY B0, `(.L_x_325) ;  /* 0x0000006000007945 */ /* 0x000fe20003800000 */
[----:B------:R-:W-:-:S07]  /*10860*/  IMAD.MOV.U32 R0, RZ, RZ, -0x1 ;  /* 0xffffffffff007424 */ /* 0x000fce00078e00ff */
[----:B------:R-:W-:Y:S05]  /*10870*/  WARPSYNC.COLLECTIVE R0, `(.L_x_326) ;  /* 0x00000000000c7348 */ /* 0x000fea0003c00000 */
[----:B------:R-:W-:Y:S02]  /*10880*/  ELECT P0, UR62, PT ;  /* 0x00000000003e782f */ /* 0x000fe40003800000 */
[----:B------:R-:W-:Y:S01]  /*10890*/  MOV R0, UR62 ;  /* 0x0000003e00007c02 */ /* 0x000fe20008000f00 */
[----:B------:R-:W-:Y:S10]  /*108a0*/  ENDCOLLECTIVE ;  /* 0x000000000000791b */ /* 0x000ff40003800000 */
.L_x_326:
[----:B------:R-:W-:Y:S05]  /*108b0*/  BSYNC B0 ;  /* 0x0000000000007941 */ /* 0x000fea0003800000 */
.L_x_325:
[----:B------:R-:W-:Y:S05]  /*108c0*/  BRA `(.L_x_327) ;  /* 0xfffffff800bc7947 */ /* 0x000fea000383ffff */
.L_x_317:
[----:B0-----:R0:W1:Y:S02]  /*108d0*/  SYNCS.PHASECHK.TRANS64.TRYWAIT P0, [R5+URZ], R2 ;  /* 0x00000002050075a7 */ /* 0x001064000800017f */
[----:B-1----:R-:W-:Y:S05]  /*108e0*/  @!P0 NANOSLEEP.SYNCS 0x989680 ;  /* 0x009896800000895d */ /* 0x002fea0003900000 */
[----:B------:R-:W1:Y:S02]  /*108f0*/  @!P0 SYNCS.PHASECHK.TRANS64 P0, [R5+URZ], R2 ;  /* 0x00000002050085a7 */ /* 0x000e64000800007f */
[----:B-1----:R-:W-:Y:S05]  /*10900*/  @!P0 BRA `(.L_x_317) ;  /* 0xfffffffc00f08947 */ /* 0x002fea000383ffff */
[----:B------:R-:W-:Y:S05]  /*10910*/  BRA `(.L_x_328) ;  /* 0xfffffffc00007947 */ /* 0x000fea000383ffff */
.L_x_318:
[----:B0-----:R0:W1:Y:S02]  /*10920*/  SYNCS.PHASECHK.TRANS64.TRYWAIT P0, [R7+URZ], R4 ;  /* 0x00000004070075a7 */ /* 0x001064000800017f */
[----:B-1----:R-:W-:Y:S05]  /*10930*/  @!P0 NANOSLEEP.SYNCS 0x989680 ;  /* 0x009896800000895d */ /* 0x002fea0003900000 */
[----:B------:R-:W1:Y:S02]  /*10940*/  @!P0 SYNCS.PHASECHK.TRANS64 P0, [R7+URZ], R4 ;  /* 0x00000004070085a7 */ /* 0x000e64000800007f */
[----:B-1----:R-:W-:Y:S05]  /*10950*/  @!P0 BRA `(.L_x_318) ;  /* 0xfffffffc00f08947 */ /* 0x002fea000383ffff */
[----:B------:R-:W-:Y:S05]  /*10960*/  BRA `(.L_x_329) ;  /* 0xfffffffc00107947 */ /* 0x000fea000383ffff */
.L_x_319:
[----:B0-----:R0:W1:Y:S02]  /*10970*/  SYNCS.PHASECHK.TRANS64.TRYWAIT P0, [R6+URZ], R5 ;  /* 0x00000005060075a7 */ /* 0x001064000800017f */
[----:B-1----:R-:W-:Y:S05]  /*10980*/  @!P0 NANOSLEEP.SYNCS 0x989680 ;  /* 0x009896800000895d */ /* 0x002fea0003900000 */
[----:B------:R-:W1:Y:S02]  /*10990*/  @!P0 SYNCS.PHASECHK.TRANS64 P0, [R6+URZ], R5 ;  /* 0x00000005060085a7 */ /* 0x000e64000800007f */
[----:B-1----:R-:W-:Y:S05]  /*109a0*/  @!P0 BRA `(.L_x_319) ;  /* 0xfffffffc00f08947 */ /* 0x002fea000383ffff */
[----:B------:R-:W-:Y:S05]  /*109b0*/  BRA `(.L_x_330) ;  /* 0xfffffffc00187947 */ /* 0x000fea000383ffff */
.L_x_331:
[----:B------:R-:W-:-:S00]  /*109c0*/  BRA `(.L_x_331) ;  /* 0xfffffffc00fc7947 */ /* 0x000fc0000383ffff */
[----:B------:R-:W-:-:S00]  /*109d0*/  NOP ;  /* 0x0000000000007918 */ /* 0x000fc00000000000 */
        /* <DEDUP_REMOVED lines=10> */
.L_x_332:


//--------------------- .nv.shared._ZN7cutlass13device_kernelINS_4gemm6kernel13GemmUniversalIN4cute5tupleIJiiiiEEENS1_10collective13CollectiveMmaINS1_37MainloopSm90TmaGmmaWarpSpecializedFP8ILi4ENS5_IJNS4_1CILi4EEENSA_ILi1EEESC_EEENS1_35KernelTmaWarpSpecializedCooperativeEEENS5_IJNSA_ILi256EEENSA_ILi128EEESH_EEENS_12float_e4m3_tENS5_IJlSC_lEEESJ_SK_NS4_8TiledMMAINS4_8MMA_AtomIJNS4_4SM904GMMA31MMA_64x128x32_F32E4M3E4M3_SS_TNILNSO_7ScaleInE1ELSQ_1EEEEEENS4_6LayoutINS5_IJNSA_ILi2EEESC_SC_EEENS5_IJSC_NSA_ILi0EEESW_EEEEENS5_IJNS4_10UnderscoreESZ_SZ_EEEEENS4_13SM90_TMA_LOADENS4_14ComposedLayoutINS4_7SwizzleILi3ELi4ELi3EEENS4_18smem_ptr_flag_bitsILi8EEENST_INS5_IJNSA_ILi8EEESH_EEENS5_IJSH_SC_EEEEEEEvNS4_8identityENS4_23SM90_TMA_LOAD_MULTICASTES1C_vS1D_EENS_8epilogue10collective6detail29Sm90TmaWarpSpecializedAdapterINS1H_15DefaultEpilogueISJ_SK_SK_NS1G_6thread17LinearCombinationISJ_Li1EffLNS1L_9ScaleType4KindE0ELNS_15FloatRoundStyleE2ESJ_EENS1_15EpilogueDefaultEEEEEvvEEEEvNT_6ParamsE --------------------------
	.section	.nv.shared._ZN7cutlass13device_kernelINS_4gemm6kernel13GemmUniversalIN4cute5tupleIJiiiiEEENS1_10collective13CollectiveMmaINS1_37MainloopSm90TmaGmmaWarpSpecializedFP8ILi4ENS5_IJNS4_1CILi4EEENSA_ILi1EEESC_EEENS1_35KernelTmaWarpSpecializedCooperativeEEENS5_IJNSA_ILi256EEENSA_ILi128EEESH_EEENS_12float_e4m3_tENS5_IJlSC_lEEESJ_SK_NS4_8TiledMMAINS4_8MMA_AtomIJNS4_4SM904GMMA31MMA_64x128x32_F32E4M3E4M3_SS_TNILNSO_7ScaleInE1ELSQ_1EEEEEENS4_6LayoutINS5_IJNSA_ILi2EEESC_SC_EEENS5_IJSC_NSA_ILi0EEESW_EEEEENS5_IJNS4_10UnderscoreESZ_SZ_EEEEENS4_13SM90_TMA_LOADENS4_14ComposedLayoutINS4_7SwizzleILi3ELi4ELi3EEENS4_18smem_ptr_flag_bitsILi8EEENST_INS5_IJNSA_ILi8EEESH_EEENS5_IJSH_SC_EEEEEEEvNS4_8identityENS4_23SM90_TMA_LOAD_MULTICASTES1C_vS1D_EENS_8epilogue10collective6detail29Sm90TmaWarpSpecializedAdapterINS1H_15DefaultEpilogueISJ_SK_SK_NS1G_6thread17LinearCombinationISJ_Li1EffLNS1L_9ScaleType4KindE0ELNS_15FloatRoundStyleE2ESJ_EENS1_15EpilogueDefaultEEEEEvvEEEEvNT_6ParamsE,"aw",@nobits
	.sectionflags	@""
	.align	16
	.zero		1024


//--------------------- .nv.shared.reserved.0     --------------------------
	.section	.nv.shared.reserved.0,"aw",@nobits
	.weak		__nv_reservedSMEM_offset_0_alias
	.size		__nv_reservedSMEM_offset_0_alias, 0, 0
	.other		__nv_reservedSMEM_offset_0_alias,@"STO_CUDA_RESERVED_SHARED STV_DEFAULT"
__nv_reservedSMEM_offset_0_alias:
	.zero		0


//--------------------- .nv.global                --------------------------
	.section	.nv.global,"aw",@nobits
.nv.global:
	.type		_ZN40_INTERNAL_077edc36_4_k_cu_b8b905a5_179424cute1_E,@object
	.size		_ZN40_INTERNAL_077edc36_4_k_cu_b8b905a5_179424cute1_E,(_ZN40_INTERNAL_077edc36_4_k_cu_b8b905a5_179424cuda3std3__45__cpo6cbeginE - _ZN40_INTERNAL_077edc36_4_k_cu_b8b905a5_179424cute1_E)
_ZN40_INTERNAL_077edc36_4_k_cu_b8b905a5_179424cute1_E:
	.zero		1
	.type		_ZN40_INTERNAL_077edc36_4_k_cu_b8b905a5_179424cuda3std3__45__cpo6cbeginE,@object
	.size		_ZN40_INTERNAL_077edc36_4_k_cu_b8b905a5_179424cuda3std3__45__cpo6cbeginE,(_ZN40_INTERNAL_077edc36_4_k_cu_b8b905a5_179424cuda3std3__48in_placeE - _ZN40_INTERNAL_077edc36_4_k_cu_b8b905a5_179424cuda3std3__45__cpo6cbeginE)
_ZN40_INTERNAL_077edc36_4_k_cu_b8b905a5_179424cuda3std3__45__cpo6cbeginE:
	.zero		1
	.type		_ZN40_INTERNAL_077edc36_4_k_cu_b8b905a5_179424cuda3std3__48in_placeE,@object
	.size		_ZN40_INTERNAL_077edc36_4_k_cu_b8b905a5_179424cuda3std3__48in_placeE,(_ZN40_INTERNAL_077edc36_4_k_cu_b8b905a5_179424cuda3std6ranges3__45__cpo9iter_moveE - _ZN40_INTERNAL_077edc36_4_k_cu_b8b905a5_179424cuda3std3__48in_placeE)
_ZN40_INTERNAL_077edc36_4_k_cu_b8b905a5_179424cuda3std3__48in_placeE:
	.zero		1
	.type		_ZN40_INTERNAL_077edc36_4_k_cu_b8b905a5_179424cuda3std6ranges3__45__cpo9iter_moveE,@object
	.size		_ZN40_INTERNAL_077edc36_4_k_cu_b8b905a5_179424cuda3std6ranges3__45__cpo9iter_moveE,(_ZN40_INTERNAL_077edc36_4_k_cu_b8b905a5_179424cuda3std3__45__cpo5beginE - _ZN40_INTERNAL_077edc36_4_k_cu_b8b905a5_179424cuda3std6ranges3__45__cpo9iter_moveE)
_ZN40_INTERNAL_077edc36_4_k_cu_b8b905a5_179424cuda3std6ranges3__45__cpo9iter_moveE:
	.zero		1
	.type		_ZN40_INTERNAL_077edc36_4_k_cu_b8b905a5_179424cuda3std3__45__cpo5beginE,@object
	.size		_ZN40_INTERNAL_077edc36_4_k_cu_b8b905a5_179424cuda3std3__45__cpo5beginE,(_ZN40_INTERNAL_077edc36_4_k_cu_b8b905a5_179424cuda3std3__442_GLOBAL__N__077edc36_4_k_cu_b8b905a5_179426ignoreE - _ZN40_INTERNAL_077edc36_4_k_cu_b8b905a5_179424cuda3std3__45__cpo5beginE)
_ZN40_INTERNAL_077edc36_4_k_cu_b8b905a5_179424cuda3std3__45__cpo5beginE:
	.zero		1
	.type		_ZN40_INTERNAL_077edc36_4_k_cu_b8b905a5_179424cuda3std3__442_GLOBAL__N__077edc36_4_k_cu_b8b905a5_179426ignoreE,@object
	.size		_ZN40_INTERNAL_077edc36_4_k_cu_b8b905a5_179424cuda3std3__442_GLOBAL__N__077edc36_4_k_cu_b8b905a5_179426ignoreE,(_ZN40_INTERNAL_077edc36_4_k_cu_b8b905a5_179424cute7productE - _ZN40_INTERNAL_077edc36_4_k_cu_b8b905a5_179424cuda3std3__442_GLOBAL__N__077edc36_4_k_cu_b8b905a5_179426ignoreE)
_ZN40_INTERNAL_077edc36_4_k_cu_b8b905a5_179424cuda3std3__442_GLOBAL__N__077edc36_4_k_cu_b8b905a5_179426ignoreE:
	.zero		1
	.type		_ZN40_INTERNAL_077edc36_4_k_cu_b8b905a5_179424cute7productE,@object
	.size		_ZN40_INTERNAL_077edc36_4_k_cu_b8b905a5_179424cute7productE,(_ZN40_INTERNAL_077edc36_4_k_cu_b8b905a5_179424cuda3std3__45__cpo3endE - _ZN40_INTERNAL_077edc36_4_k_cu_b8b905a5_179424cute7productE)
_ZN40_INTERNAL_077edc36_4_k_cu_b8b905a5_179424cute7productE:
	.zero		1
	.type		_ZN40_INTERNAL_077edc36_4_k_cu_b8b905a5_179424cuda3std3__45__cpo3endE,@object
	.size		_ZN40_INTERNAL_077edc36_4_k_cu_b8b905a5_179424cuda3std3__45__cpo3endE,(_ZN40_INTERNAL_077edc36_4_k_cu_b8b905a5_179424cuda3std3__419piecewise_constructE - _ZN40_INTERNAL_077edc36_4_k_cu_b8b905a5_179424cuda3std3__45__cpo3endE)
_ZN40_INTERNAL_077edc36_4_k_cu_b8b905a5_179424cuda3std3__45__cpo3endE:
	.zero		1
	.type		_ZN40_INTERNAL_077edc36_4_k_cu_b8b905a5_179424cuda3std3__419piecewise_constructE,@object
	.size		_ZN40_INTERNAL_077edc36_4_k_cu_b8b905a5_179424cuda3std3__419piecewise_constructE,(_ZN40_INTERNAL_077edc36_4_k_cu_b8b905a5_179424cuda3std3__45__cpo4cendE - _ZN40_INTERNAL_077edc36_4_k_cu_b8b905a5_179424cuda3std3__419piecewise_constructE)
_ZN40_INTERNAL_077edc36_4_k_cu_b8b905a5_179424cuda3std3__419piecewise_constructE:
	.zero		1
	.type		_ZN40_INTERNAL_077edc36_4_k_cu_b8b905a5_179424cuda3std3__45__cpo4cendE,@object
	.size		_ZN40_INTERNAL_077edc36_4_k_cu_b8b905a5_179424cuda3std3__45__cpo4cendE,(_ZN40_INTERNAL_077edc36_4_k_cu_b8b905a5_179424cuda3std6ranges3__45__cpo4swapE - _ZN40_INTERNAL_077edc36_4_k_cu_b8b905a5_179424cuda3std3__45__cpo4cendE)
_ZN40_INTERNAL_077edc36_4_k_cu_b8b905a5_179424cuda3std3__45__cpo4cendE:
	.zero		1
	.type		_ZN40_INTERNAL_077edc36_4_k_cu_b8b905a5_179424cuda3std6ranges3__45__cpo4swapE,@object
	.size		_ZN40_INTERNAL_077edc36_4_k_cu_b8b905a5_179424cuda3std6ranges3__45__cpo4swapE,(.L_7 - _ZN40_INTERNAL_077edc36_4_k_cu_b8b905a5_179424cuda3std6ranges3__45__cpo4swapE)
_ZN40_INTERNAL_077edc36_4_k_cu_b8b905a5_179424cuda3std6ranges3__45__cpo4swapE:
	.zero		1
.L_7:


//--------------------- .nv.constant0._ZN7cutlass13device_kernelINS_4gemm6kernel13GemmUniversalIN4cute5tupleIJiiiiEEENS1_10collective13CollectiveMmaINS1_37MainloopSm90TmaGmmaWarpSpecializedFP8ILi4ENS5_IJNS4_1CILi4EEENSA_ILi1EEESC_EEENS1_35KernelTmaWarpSpecializedCooperativeEEENS5_IJNSA_ILi256EEENSA_ILi128EEESH_EEENS_12float_e4m3_tENS5_IJlSC_lEEESJ_SK_NS4_8TiledMMAINS4_8MMA_AtomIJNS4_4SM904GMMA31MMA_64x128x32_F32E4M3E4M3_SS_TNILNSO_7ScaleInE1ELSQ_1EEEEEENS4_6LayoutINS5_IJNSA_ILi2EEESC_SC_EEENS5_IJSC_NSA_ILi0EEESW_EEEEENS5_IJNS4_10UnderscoreESZ_SZ_EEEEENS4_13SM90_TMA_LOADENS4_14ComposedLayoutINS4_7SwizzleILi3ELi4ELi3EEENS4_18smem_ptr_flag_bitsILi8EEENST_INS5_IJNSA_ILi8EEESH_EEENS5_IJSH_SC_EEEEEEEvNS4_8identityENS4_23SM90_TMA_LOAD_MULTICASTES1C_vS1D_EENS_8epilogue10collective6detail29Sm90TmaWarpSpecializedAdapterINS1H_15DefaultEpilogueISJ_SK_SK_NS1G_6thread17LinearCombinationISJ_Li1EffLNS1L_9ScaleType4KindE0ELNS_15FloatRoundStyleE2ESJ_EENS1_15EpilogueDefaultEEEEEvvEEEEvNT_6ParamsE --------------------------
	.section	.nv.constant0._ZN7cutlass13device_kernelINS_4gemm6kernel13GemmUniversalIN4cute5tupleIJiiiiEEENS1_10collective13CollectiveMmaINS1_37MainloopSm90TmaGmmaWarpSpecializedFP8ILi4ENS5_IJNS4_1CILi4EEENSA_ILi1EEESC_EEENS1_35KernelTmaWarpSpecializedCooperativeEEENS5_IJNSA_ILi256EEENSA_ILi128EEESH_EEENS_12float_e4m3_tENS5_IJlSC_lEEESJ_SK_NS4_8TiledMMAINS4_8MMA_AtomIJNS4_4SM904GMMA31MMA_64x128x32_F32E4M3E4M3_SS_TNILNSO_7ScaleInE1ELSQ_1EEEEEENS4_6LayoutINS5_IJNSA_ILi2EEESC_SC_EEENS5_IJSC_NSA_ILi0EEESW_EEEEENS5_IJNS4_10UnderscoreESZ_SZ_EEEEENS4_13SM90_TMA_LOADENS4_14ComposedLayoutINS4_7SwizzleILi3ELi4ELi3EEENS4_18smem_ptr_flag_bitsILi8EEENST_INS5_IJNSA_ILi8EEESH_EEENS5_IJSH_SC_EEEEEEEvNS4_8identityENS4_23SM90_TMA_LOAD_MULTICASTES1C_vS1D_EENS_8epilogue10collective6detail29Sm90TmaWarpSpecializedAdapterINS1H_15DefaultEpilogueISJ_SK_SK_NS1G_6thread17LinearCombinationISJ_Li1EffLNS1L_9ScaleType4KindE0ELNS_15FloatRoundStyleE2ESJ_EENS1_15EpilogueDefaultEEEEEvvEEEEvNT_6ParamsE,"a",@progbits
	.sectionflags	@""
	.align	4
.nv.constant0._ZN7cutlass13device_kernelINS_4gemm6kernel13GemmUniversalIN4cute5tupleIJiiiiEEENS1_10collective13CollectiveMmaINS1_37MainloopSm90TmaGmmaWarpSpecializedFP8ILi4ENS5_IJNS4_1CILi4EEENSA_ILi1EEESC_EEENS1_35KernelTmaWarpSpecializedCooperativeEEENS5_IJNSA_ILi256EEENSA_ILi128EEESH_EEENS_12float_e4m3_tENS5_IJlSC_lEEESJ_SK_NS4_8TiledMMAINS4_8MMA_AtomIJNS4_4SM904GMMA31MMA_64x128x32_F32E4M3E4M3_SS_TNILNSO_7ScaleInE1ELSQ_1EEEEEENS4_6LayoutINS5_IJNSA_ILi2EEESC_SC_EEENS5_IJSC_NSA_ILi0EEESW_EEEEENS5_IJNS4_10UnderscoreESZ_SZ_EEEEENS4_13SM90_TMA_LOADENS4_14ComposedLayoutINS4_7SwizzleILi3ELi4ELi3EEENS4_18smem_ptr_flag_bitsILi8EEENST_INS5_IJNSA_ILi8EEESH_EEENS5_IJSH_SC_EEEEEEEvNS4_8identityENS4_23SM90_TMA_LOAD_MULTICASTES1C_vS1D_EENS_8epilogue10collective6detail29Sm90TmaWarpSpecializedAdapterINS1H_15DefaultEpilogueISJ_SK_SK_NS1G_6thread17LinearCombinationISJ_Li1EffLNS1L_9ScaleType4KindE0ELNS_15FloatRoundStyleE2ESJ_EENS1_15EpilogueDefaultEEEEEvvEEEEvNT_6ParamsE:
	.zero		1664


//--------------------- SYMBOLS --------------------------

	.type		.nv.reservedSmem.offset0,@object
	.size		.nv.reservedSmem.offset0,0x4
